//
// Generated by NVIDIA NVVM Compiler
//
// Compiler Build ID: CL-36424714
// Cuda compilation tools, release 13.0, V13.0.88
// Based on NVVM 20.0.0
//

.version 9.0
.target sm_100
.address_size 64

	// .globl	_Z10matrixMultPKfS0_Pfiii
// _ZZ10matrixMultPKfS0_PfiiiE5tileA has been demoted
// _ZZ10matrixMultPKfS0_PfiiiE5tileB has been demoted

.visible .entry _Z10matrixMultPKfS0_Pfiii(
	.param .u64 .ptr .align 1 _Z10matrixMultPKfS0_Pfiii_param_0,
	.param .u64 .ptr .align 1 _Z10matrixMultPKfS0_Pfiii_param_1,
	.param .u64 .ptr .align 1 _Z10matrixMultPKfS0_Pfiii_param_2,
	.param .u32 _Z10matrixMultPKfS0_Pfiii_param_3,
	.param .u32 _Z10matrixMultPKfS0_Pfiii_param_4,
	.param .u32 _Z10matrixMultPKfS0_Pfiii_param_5
)
{
	.reg .pred 	%p<12>;
	.reg .b32 	%r<43>;
	.reg .b32 	%f<63>;
	.reg .b64 	%rd<13>;
	// demoted variable
	.shared .align 4 .b8 _ZZ10matrixMultPKfS0_PfiiiE5tileA[1024];
	// demoted variable
	.shared .align 4 .b8 _ZZ10matrixMultPKfS0_PfiiiE5tileB[1024];
	ld.param.u64 	%rd3, [_Z10matrixMultPKfS0_Pfiii_param_0];
	ld.param.u64 	%rd4, [_Z10matrixMultPKfS0_Pfiii_param_1];
	ld.param.u64 	%rd5, [_Z10matrixMultPKfS0_Pfiii_param_2];
	ld.param.u32 	%r24, [_Z10matrixMultPKfS0_Pfiii_param_3];
	ld.param.u32 	%r25, [_Z10matrixMultPKfS0_Pfiii_param_4];
	ld.param.u32 	%r26, [_Z10matrixMultPKfS0_Pfiii_param_5];
	mov.u32 	%r27, %ctaid.y;
	shl.b32 	%r28, %r27, 4;
	mov.u32 	%r40, %tid.y;
	add.s32 	%r2, %r28, %r40;
	mov.u32 	%r29, %ctaid.x;
	shl.b32 	%r3, %r29, 4;
	mov.u32 	%r38, %tid.x;
	add.s32 	%r5, %r3, %r38;
	setp.lt.s32 	%p1, %r26, 1;
	mov.f32 	%f62, 0f00000000;
	@%p1 bra 	$L__BB0_7;
	add.s32 	%r30, %r26, 15;
	shr.u32 	%r31, %r30, 4;
	shl.b32 	%r32, %r40, 6;
	mov.u32 	%r33, _ZZ10matrixMultPKfS0_PfiiiE5tileA;
	add.s32 	%r6, %r33, %r32;
	shl.b32 	%r34, %r38, 2;
	add.s32 	%r7, %r6, %r34;
	mov.u32 	%r35, _ZZ10matrixMultPKfS0_PfiiiE5tileB;
	add.s32 	%r9, %r35, %r34;
	add.s32 	%r8, %r9, %r32;
	neg.s32 	%r42, %r31;
	mad.lo.s32 	%r36, %r40, %r25, %r38;
	add.s32 	%r41, %r36, %r3;
	shl.b32 	%r12, %r25, 4;
	mad.lo.s32 	%r39, %r26, %r2, %r38;
	cvta.to.global.u64 	%rd1, %rd3;
	cvta.to.global.u64 	%rd2, %rd4;
	mov.f32 	%f62, 0f00000000;
$L__BB0_2:
	setp.ge.s32 	%p2, %r2, %r24;
	setp.ge.u32 	%p3, %r38, %r26;
	mov.f32 	%f60, 0f00000000;
	or.pred  	%p4, %p2, %p3;
	@%p4 bra 	$L__BB0_4;
	mul.wide.u32 	%rd6, %r39, 4;
	add.s64 	%rd7, %rd1, %rd6;
	ld.global.f32 	%f60, [%rd7];
$L__BB0_4:
	setp.ge.s32 	%p5, %r5, %r25;
	st.shared.f32 	[%r7], %f60;
	setp.ge.u32 	%p6, %r40, %r26;
	mov.f32 	%f61, 0f00000000;
	or.pred  	%p7, %p5, %p6;
	@%p7 bra 	$L__BB0_6;
	mul.wide.u32 	%rd8, %r41, 4;
	add.s64 	%rd9, %rd2, %rd8;
	ld.global.f32 	%f61, [%rd9];
$L__BB0_6:
	st.shared.f32 	[%r8], %f61;
	bar.sync 	0;
	ld.shared.f32 	%f12, [%r6];
	ld.shared.f32 	%f13, [%r9];
	fma.rn.f32 	%f14, %f12, %f13, %f62;
	ld.shared.f32 	%f15, [%r6+4];
	ld.shared.f32 	%f16, [%r9+64];
	fma.rn.f32 	%f17, %f15, %f16, %f14;
	ld.shared.f32 	%f18, [%r6+8];
	ld.shared.f32 	%f19, [%r9+128];
	fma.rn.f32 	%f20, %f18, %f19, %f17;
	ld.shared.f32 	%f21, [%r6+12];
	ld.shared.f32 	%f22, [%r9+192];
	fma.rn.f32 	%f23, %f21, %f22, %f20;
	ld.shared.f32 	%f24, [%r6+16];
	ld.shared.f32 	%f25, [%r9+256];
	fma.rn.f32 	%f26, %f24, %f25, %f23;
	ld.shared.f32 	%f27, [%r6+20];
	ld.shared.f32 	%f28, [%r9+320];
	fma.rn.f32 	%f29, %f27, %f28, %f26;
	ld.shared.f32 	%f30, [%r6+24];
	ld.shared.f32 	%f31, [%r9+384];
	fma.rn.f32 	%f32, %f30, %f31, %f29;
	ld.shared.f32 	%f33, [%r6+28];
	ld.shared.f32 	%f34, [%r9+448];
	fma.rn.f32 	%f35, %f33, %f34, %f32;
	ld.shared.f32 	%f36, [%r6+32];
	ld.shared.f32 	%f37, [%r9+512];
	fma.rn.f32 	%f38, %f36, %f37, %f35;
	ld.shared.f32 	%f39, [%r6+36];
	ld.shared.f32 	%f40, [%r9+576];
	fma.rn.f32 	%f41, %f39, %f40, %f38;
	ld.shared.f32 	%f42, [%r6+40];
	ld.shared.f32 	%f43, [%r9+640];
	fma.rn.f32 	%f44, %f42, %f43, %f41;
	ld.shared.f32 	%f45, [%r6+44];
	ld.shared.f32 	%f46, [%r9+704];
	fma.rn.f32 	%f47, %f45, %f46, %f44;
	ld.shared.f32 	%f48, [%r6+48];
	ld.shared.f32 	%f49, [%r9+768];
	fma.rn.f32 	%f50, %f48, %f49, %f47;
	ld.shared.f32 	%f51, [%r6+52];
	ld.shared.f32 	%f52, [%r9+832];
	fma.rn.f32 	%f53, %f51, %f52, %f50;
	ld.shared.f32 	%f54, [%r6+56];
	ld.shared.f32 	%f55, [%r9+896];
	fma.rn.f32 	%f56, %f54, %f55, %f53;
	ld.shared.f32 	%f57, [%r6+60];
	ld.shared.f32 	%f58, [%r9+960];
	fma.rn.f32 	%f62, %f57, %f58, %f56;
	bar.sync 	0;
	add.s32 	%r42, %r42, 1;
	setp.ne.s32 	%p8, %r42, 0;
	add.s32 	%r41, %r41, %r12;
	add.s32 	%r40, %r40, 16;
	add.s32 	%r39, %r39, 16;
	add.s32 	%r38, %r38, 16;
	@%p8 bra 	$L__BB0_2;
$L__BB0_7:
	setp.ge.s32 	%p9, %r2, %r24;
	setp.ge.s32 	%p10, %r5, %r25;
	or.pred  	%p11, %p9, %p10;
	@%p11 bra 	$L__BB0_9;
	mad.lo.s32 	%r37, %r25, %r2, %r5;
	cvta.to.global.u64 	%rd10, %rd5;
	mul.wide.s32 	%rd11, %r37, 4;
	add.s64 	%rd12, %rd10, %rd11;
	st.global.f32 	[%rd12], %f62;
$L__BB0_9:
	ret;

}
	// .globl	_Z6matmulPKfS0_Pfiii
.visible .entry _Z6matmulPKfS0_Pfiii(
	.param .u64 .ptr .align 1 _Z6matmulPKfS0_Pfiii_param_0,
	.param .u64 .ptr .align 1 _Z6matmulPKfS0_Pfiii_param_1,
	.param .u64 .ptr .align 1 _Z6matmulPKfS0_Pfiii_param_2,
	.param .u32 _Z6matmulPKfS0_Pfiii_param_3,
	.param .u32 _Z6matmulPKfS0_Pfiii_param_4,
	.param .u32 _Z6matmulPKfS0_Pfiii_param_5
)
{
	.reg .pred 	%p<13>;
	.reg .b32 	%r<41>;
	.reg .b32 	%f<68>;
	.reg .b64 	%rd<53>;

	ld.param.u64 	%rd7, [_Z6matmulPKfS0_Pfiii_param_0];
	ld.param.u64 	%rd8, [_Z6matmulPKfS0_Pfiii_param_1];
	ld.param.u64 	%rd6, [_Z6matmulPKfS0_Pfiii_param_2];
	ld.param.u32 	%r20, [_Z6matmulPKfS0_Pfiii_param_3];
	ld.param.u32 	%r18, [_Z6matmulPKfS0_Pfiii_param_4];
	ld.param.u32 	%r19, [_Z6matmulPKfS0_Pfiii_param_5];
	cvta.to.global.u64 	%rd1, %rd8;
	cvta.to.global.u64 	%rd2, %rd7;
	mov.u32 	%r21, %ctaid.y;
	mov.u32 	%r22, %ntid.y;
	mov.u32 	%r23, %tid.y;
	mad.lo.s32 	%r1, %r21, %r22, %r23;
	mov.u32 	%r24, %ctaid.x;
	mov.u32 	%r25, %ntid.x;
	mov.u32 	%r26, %tid.x;
	mad.lo.s32 	%r2, %r24, %r25, %r26;
	setp.ge.s32 	%p1, %r1, %r20;
	setp.ge.s32 	%p2, %r2, %r18;
	or.pred  	%p3, %p1, %p2;
	@%p3 bra 	$L__BB1_14;
	setp.lt.s32 	%p4, %r19, 1;
	mov.f32 	%f67, 0f00000000;
	@%p4 bra 	$L__BB1_13;
	mul.lo.s32 	%r3, %r19, %r1;
	and.b32  	%r4, %r19, 7;
	setp.lt.u32 	%p5, %r19, 8;
	mov.f32 	%f67, 0f00000000;
	mov.b32 	%r39, 0;
	@%p5 bra 	$L__BB1_5;
	and.b32  	%r39, %r19, 2147483640;
	neg.s32 	%r37, %r39;
	shl.b32 	%r7, %r18, 3;
	mul.wide.u32 	%rd9, %r3, 4;
	add.s64 	%rd10, %rd9, %rd2;
	add.s64 	%rd52, %rd10, 16;
	mov.f32 	%f67, 0f00000000;
	mul.wide.s32 	%rd13, %r18, 4;
	mov.u32 	%r36, %r2;
$L__BB1_4:
	.pragma "nounroll";
	ld.global.f32 	%f17, [%rd52+-16];
	mul.wide.s32 	%rd11, %r36, 4;
	add.s64 	%rd12, %rd1, %rd11;
	ld.global.f32 	%f18, [%rd12];
	fma.rn.f32 	%f19, %f17, %f18, %f67;
	ld.global.f32 	%f20, [%rd52+-12];
	add.s64 	%rd14, %rd12, %rd13;
	ld.global.f32 	%f21, [%rd14];
	fma.rn.f32 	%f22, %f20, %f21, %f19;
	ld.global.f32 	%f23, [%rd52+-8];
	add.s64 	%rd15, %rd14, %rd13;
	ld.global.f32 	%f24, [%rd15];
	fma.rn.f32 	%f25, %f23, %f24, %f22;
	ld.global.f32 	%f26, [%rd52+-4];
	add.s64 	%rd16, %rd15, %rd13;
	ld.global.f32 	%f27, [%rd16];
	fma.rn.f32 	%f28, %f26, %f27, %f25;
	ld.global.f32 	%f29, [%rd52];
	add.s64 	%rd17, %rd16, %rd13;
	ld.global.f32 	%f30, [%rd17];
	fma.rn.f32 	%f31, %f29, %f30, %f28;
	ld.global.f32 	%f32, [%rd52+4];
	add.s64 	%rd18, %rd17, %rd13;
	ld.global.f32 	%f33, [%rd18];
	fma.rn.f32 	%f34, %f32, %f33, %f31;
	ld.global.f32 	%f35, [%rd52+8];
	add.s64 	%rd19, %rd18, %rd13;
	ld.global.f32 	%f36, [%rd19];
	fma.rn.f32 	%f37, %f35, %f36, %f34;
	ld.global.f32 	%f38, [%rd52+12];
	add.s64 	%rd20, %rd19, %rd13;
	ld.global.f32 	%f39, [%rd20];
	fma.rn.f32 	%f67, %f38, %f39, %f37;
	add.s32 	%r37, %r37, 8;
	add.s32 	%r36, %r36, %r7;
	add.s64 	%rd52, %rd52, 32;
	setp.ne.s32 	%p6, %r37, 0;
	@%p6 bra 	$L__BB1_4;
$L__BB1_5:
	setp.eq.s32 	%p7, %r4, 0;
	@%p7 bra 	$L__BB1_13;
	and.b32  	%r13, %r19, 3;
	setp.lt.u32 	%p8, %r4, 4;
	@%p8 bra 	$L__BB1_8;
	add.s32 	%r28, %r39, %r3;
	mul.wide.u32 	%rd21, %r28, 4;
	add.s64 	%rd22, %rd2, %rd21;
	ld.global.f32 	%f41, [%rd22];
	mad.lo.s32 	%r29, %r39, %r18, %r2;
	mul.wide.s32 	%rd23, %r29, 4;
	add.s64 	%rd24, %rd1, %rd23;
	ld.global.f32 	%f42, [%rd24];
	fma.rn.f32 	%f43, %f41, %f42, %f67;
	cvt.u64.u32 	%rd25, %r3;
	cvt.u64.u32 	%rd26, %r39;
	add.s64 	%rd27, %rd26, %rd25;
	shl.b64 	%rd28, %rd27, 2;
	add.s64 	%rd29, %rd2, %rd28;
	ld.global.f32 	%f44, [%rd29+4];
	mul.wide.s32 	%rd30, %r18, 4;
	add.s64 	%rd31, %rd24, %rd30;
	ld.global.f32 	%f45, [%rd31];
	fma.rn.f32 	%f46, %f44, %f45, %f43;
	ld.global.f32 	%f47, [%rd29+8];
	add.s64 	%rd32, %rd31, %rd30;
	ld.global.f32 	%f48, [%rd32];
	fma.rn.f32 	%f49, %f47, %f48, %f46;
	ld.global.f32 	%f50, [%rd29+12];
	add.s64 	%rd33, %rd32, %rd30;
	ld.global.f32 	%f51, [%rd33];
	fma.rn.f32 	%f67, %f50, %f51, %f49;
	add.s32 	%r39, %r39, 4;
$L__BB1_8:
	setp.eq.s32 	%p9, %r13, 0;
	@%p9 bra 	$L__BB1_13;
	setp.eq.s32 	%p10, %r13, 1;
	@%p10 bra 	$L__BB1_11;
	add.s32 	%r30, %r39, %r3;
	mul.wide.u32 	%rd34, %r30, 4;
	add.s64 	%rd35, %rd2, %rd34;
	ld.global.f32 	%f53, [%rd35];
	mad.lo.s32 	%r31, %r39, %r18, %r2;
	mul.wide.s32 	%rd36, %r31, 4;
	add.s64 	%rd37, %rd1, %rd36;
	ld.global.f32 	%f54, [%rd37];
	fma.rn.f32 	%f55, %f53, %f54, %f67;
	cvt.u64.u32 	%rd38, %r3;
	cvt.u64.u32 	%rd39, %r39;
	add.s64 	%rd40, %rd39, %rd38;
	shl.b64 	%rd41, %rd40, 2;
	add.s64 	%rd42, %rd2, %rd41;
	ld.global.f32 	%f56, [%rd42+4];
	mul.wide.s32 	%rd43, %r18, 4;
	add.s64 	%rd44, %rd37, %rd43;
	ld.global.f32 	%f57, [%rd44];
	fma.rn.f32 	%f67, %f56, %f57, %f55;
	add.s32 	%r39, %r39, 2;
$L__BB1_11:
	and.b32  	%r32, %r19, 1;
	setp.eq.b32 	%p11, %r32, 1;
	not.pred 	%p12, %p11;
	@%p12 bra 	$L__BB1_13;
	add.s32 	%r33, %r39, %r3;
	mul.wide.u32 	%rd45, %r33, 4;
	add.s64 	%rd46, %rd2, %rd45;
	ld.global.f32 	%f58, [%rd46];
	mad.lo.s32 	%r34, %r39, %r18, %r2;
	mul.wide.s32 	%rd47, %r34, 4;
	add.s64 	%rd48, %rd1, %rd47;
	ld.global.f32 	%f59, [%rd48];
	fma.rn.f32 	%f67, %f58, %f59, %f67;
$L__BB1_13:
	mad.lo.s32 	%r35, %r18, %r1, %r2;
	cvta.to.global.u64 	%rd49, %rd6;
	mul.wide.s32 	%rd50, %r35, 4;
	add.s64 	%rd51, %rd49, %rd50;
	st.global.f32 	[%rd51], %f67;
$L__BB1_14:
	ret;

}
	// .globl	_Z7addBiasPfPKfii
.visible .entry _Z7addBiasPfPKfii(
	.param .u64 .ptr .align 1 _Z7addBiasPfPKfii_param_0,
	.param .u64 .ptr .align 1 _Z7addBiasPfPKfii_param_1,
	.param .u32 _Z7addBiasPfPKfii_param_2,
	.param .u32 _Z7addBiasPfPKfii_param_3
)
{
	.reg .pred 	%p<4>;
	.reg .b32 	%r<12>;
	.reg .b32 	%f<4>;
	.reg .b64 	%rd<9>;

	ld.param.u64 	%rd1, [_Z7addBiasPfPKfii_param_0];
	ld.param.u64 	%rd2, [_Z7addBiasPfPKfii_param_1];
	ld.param.u32 	%r4, [_Z7addBiasPfPKfii_param_2];
	ld.param.u32 	%r3, [_Z7addBiasPfPKfii_param_3];
	mov.u32 	%r5, %ctaid.y;
	mov.u32 	%r6, %ntid.y;
	mov.u32 	%r7, %tid.y;
	mad.lo.s32 	%r1, %r5, %r6, %r7;
	mov.u32 	%r8, %ctaid.x;
	mov.u32 	%r9, %ntid.x;
	mov.u32 	%r10, %tid.x;
	mad.lo.s32 	%r2, %r8, %r9, %r10;
	setp.ge.s32 	%p1, %r1, %r4;
	setp.ge.s32 	%p2, %r2, %r3;
	or.pred  	%p3, %p1, %p2;
	@%p3 bra 	$L__BB2_2;
	cvta.to.global.u64 	%rd3, %rd2;
	cvta.to.global.u64 	%rd4, %rd1;
	mul.wide.s32 	%rd5, %r2, 4;
	add.s64 	%rd6, %rd3, %rd5;
	ld.global.f32 	%f1, [%rd6];
	mad.lo.s32 	%r11, %r3, %r1, %r2;
	mul.wide.s32 	%rd7, %r11, 4;
	add.s64 	%rd8, %rd4, %rd7;
	ld.global.f32 	%f2, [%rd8];
	add.f32 	%f3, %f1, %f2;
	st.global.f32 	[%rd8], %f3;
$L__BB2_2:
	ret;

}
	// .globl	_Z14reluActivationPfi
.visible .entry _Z14reluActivationPfi(
	.param .u64 .ptr .align 1 _Z14reluActivationPfi_param_0,
	.param .u32 _Z14reluActivationPfi_param_1
)
{
	.reg .pred 	%p<3>;
	.reg .b32 	%r<7>;
	.reg .b32 	%f<2>;
	.reg .b64 	%rd<5>;

	ld.param.u64 	%rd2, [_Z14reluActivationPfi_param_0];
	ld.param.u32 	%r2, [_Z14reluActivationPfi_param_1];
	mov.u32 	%r3, %ctaid.x;
	mov.u32 	%r4, %ntid.x;
	mov.u32 	%r5, %tid.x;
	mad.lo.s32 	%r1, %r3, %r4, %r5;
	setp.ge.s32 	%p1, %r1, %r2;
	@%p1 bra 	$L__BB3_3;
	cvta.to.global.u64 	%rd3, %rd2;
	mul.wide.s32 	%rd4, %r1, 4;
	add.s64 	%rd1, %rd3, %rd4;
	ld.global.f32 	%f1, [%rd1];
	setp.geu.f32 	%p2, %f1, 0f00000000;
	@%p2 bra 	$L__BB3_3;
	mov.b32 	%r6, 0;
	st.global.u32 	[%rd1], %r6;
$L__BB3_3:
	ret;

}


// ===== COMPILED SASS (sm_100) =====

	.target	sm_100

	.elftype	@"ET_EXEC"


//--------------------- .note.nv.tkinfo           --------------------------
	.section	.note.nv.tkinfo,"",@"SHT_NOTE"
	.sectionflags	@"SHF_NOTE_NV_TKINFO"
	.tkinfo
        /*0018*/ 	.word	0x00000002
        /*0030*/ 	.string	""
        /*0030*/ 	.string	"ptxas"
        /*0030*/ 	.string	"Cuda compilation tools, release 13.0, V13.0.88"
        /*0030*/ 	.string	"Build cuda_13.0.r13.0/compiler.36424714_0"
        /*0030*/ 	.string	"-arch sm_100 -m 64 "



//--------------------- .note.nv.cuinfo           --------------------------
	.section	.note.nv.cuinfo,"",@"SHT_NOTE"
	.sectionflags	@"SHF_NOTE_NV_CUINFO"
        /*0018*/ 	.short	0x0002
        /*001a*/ 	.short	0x0064
        /*001c*/ 	.short	0x0082
	.zero		2


//--------------------- .nv.info                  --------------------------
	.section	.nv.info,"",@"SHT_CUDA_INFO"
	.align	4


	//----- nvinfo : EIATTR_REGCOUNT
	.align		4
        /*0000*/ 	.byte	0x04, 0x2f
        /*0002*/ 	.short	(.L_1 - .L_0)
	.align		4
.L_0:
        /*0004*/ 	.word	index@(_Z10matrixMultPKfS0_Pfiii)
        /*0008*/ 	.word	0x00000020


	//----- nvinfo : EIATTR_FRAME_SIZE
	.align		4
.L_1:
        /*000c*/ 	.byte	0x04, 0x11
        /*000e*/ 	.short	(.L_3 - .L_2)
	.align		4
.L_2:
        /*0010*/ 	.word	index@(_Z10matrixMultPKfS0_Pfiii)
        /*0014*/ 	.word	0x00000000


	//----- nvinfo : EIATTR_REGCOUNT
	.align		4
.L_3:
        /*0018*/ 	.byte	0x04, 0x2f
        /*001a*/ 	.short	(.L_5 - .L_4)
	.align		4
.L_4:
        /*001c*/ 	.word	index@(_Z6matmulPKfS0_Pfiii)
        /*0020*/ 	.word	0x00000020


	//----- nvinfo : EIATTR_FRAME_SIZE
	.align		4
.L_5:
        /*0024*/ 	.byte	0x04, 0x11
        /*0026*/ 	.short	(.L_7 - .L_6)
	.align		4
.L_6:
        /*0028*/ 	.word	index@(_Z6matmulPKfS0_Pfiii)
        /*002c*/ 	.word	0x00000000


	//----- nvinfo : EIATTR_REGCOUNT
	.align		4
.L_7:
        /*0030*/ 	.byte	0x04, 0x2f
        /*0032*/ 	.short	(.L_9 - .L_8)
	.align		4
.L_8:
        /*0034*/ 	.word	index@(_Z7addBiasPfPKfii)
        /*0038*/ 	.word	0x0000000c


	//----- nvinfo : EIATTR_FRAME_SIZE
	.align		4
.L_9:
        /*003c*/ 	.byte	0x04, 0x11
        /*003e*/ 	.short	(.L_11 - .L_10)
	.align		4
.L_10:
        /*0040*/ 	.word	index@(_Z7addBiasPfPKfii)
        /*0044*/ 	.word	0x00000000


	//----- nvinfo : EIATTR_REGCOUNT
	.align		4
.L_11:
        /*0048*/ 	.byte	0x04, 0x2f
        /*004a*/ 	.short	(.L_13 - .L_12)
	.align		4
.L_12:
        /*004c*/ 	.word	index@(_Z14reluActivationPfi)
        /*0050*/ 	.word	0x00000008


	//----- nvinfo : EIATTR_FRAME_SIZE
	.align		4
.L_13:
        /*0054*/ 	.byte	0x04, 0x11
        /*0056*/ 	.short	(.L_15 - .L_14)
	.align		4
.L_14:
        /*0058*/ 	.word	index@(_Z14reluActivationPfi)
        /*005c*/ 	.word	0x00000000


	//----- nvinfo : EIATTR_MIN_STACK_SIZE
	.align		4
.L_15:
        /*0060*/ 	.byte	0x04, 0x12
        /*0062*/ 	.short	(.L_17 - .L_16)
	.align		4
.L_16:
        /*0064*/ 	.word	index@(_Z14reluActivationPfi)
        /*0068*/ 	.word	0x00000000


	//----- nvinfo : EIATTR_MIN_STACK_SIZE
	.align		4
.L_17:
        /*006c*/ 	.byte	0x04, 0x12
        /*006e*/ 	.short	(.L_19 - .L_18)
	.align		4
.L_18:
        /*0070*/ 	.word	index@(_Z7addBiasPfPKfii)
        /*0074*/ 	.word	0x00000000


	//----- nvinfo : EIATTR_MIN_STACK_SIZE
	.align		4
.L_19:
        /*0078*/ 	.byte	0x04, 0x12
        /*007a*/ 	.short	(.L_21 - .L_20)
	.align		4
.L_20:
        /*007c*/ 	.word	index@(_Z6matmulPKfS0_Pfiii)
        /*0080*/ 	.word	0x00000000


	//----- nvinfo : EIATTR_MIN_STACK_SIZE
	.align		4
.L_21:
        /*0084*/ 	.byte	0x04, 0x12
        /*0086*/ 	.short	(.L_23 - .L_22)
	.align		4
.L_22:
        /*0088*/ 	.word	index@(_Z10matrixMultPKfS0_Pfiii)
        /*008c*/ 	.word	0x00000000
.L_23:


//--------------------- .nv.compat                --------------------------
	.section	.nv.compat,"",@"SHT_CUDA_COMPAT_INFO"
	.align	4
        /*0000*/ 	.byte	0x02, 0x09, 0x00, 0x00, 0x02, 0x02, 0x01, 0x00, 0x02, 0x05, 0x05, 0x00, 0x03, 0x07, 0x01, 0x01
        /*0010*/ 	.byte	0x02, 0x03, 0x00, 0x00, 0x02, 0x06, 0x01, 0x00, 0x04, 0x0b, 0x08, 0x00, 0x09, 0x00, 0x00, 0x00
        /*0020*/ 	.byte	0x00, 0x00, 0x00, 0x00


//--------------------- .nv.info._Z14reluActivationPfi --------------------------
	.section	.nv.info._Z14reluActivationPfi,"",@"SHT_CUDA_INFO"
	.sectionflags	@""
	.align	4


	//----- nvinfo : EIATTR_CUDA_API_VERSION
	.align		4
        /*0000*/ 	.byte	0x04, 0x37
        /*0002*/ 	.short	(.L_25 - .L_24)
.L_24:
        /*0004*/ 	.word	0x00000082


	//----- nvinfo : EIATTR_KPARAM_INFO
	.align		4
.L_25:
        /*0008*/ 	.byte	0x04, 0x17
        /*000a*/ 	.short	(.L_27 - .L_26)
.L_26:
        /*000c*/ 	.word	0x00000000
        /*0010*/ 	.short	0x0001
        /*0012*/ 	.short	0x0008
        /*0014*/ 	.byte	0x00, 0xf0, 0x11, 0x00


	//----- nvinfo : EIATTR_KPARAM_INFO
	.align		4
.L_27:
        /*0018*/ 	.byte	0x04, 0x17
        /*001a*/ 	.short	(.L_29 - .L_28)
.L_28:
        /*001c*/ 	.word	0x00000000
        /*0020*/ 	.short	0x0000
        /*0022*/ 	.short	0x0000
        /*0024*/ 	.byte	0x00, 0xf5, 0x21, 0x00


	//----- nvinfo : EIATTR_SPARSE_MMA_MASK
	.align		4
.L_29:
        /*0028*/ 	.byte	0x03, 0x50
        /*002a*/ 	.short	0x0000


	//----- nvinfo : EIATTR_MAXREG_COUNT
	.align		4
        /*002c*/ 	.byte	0x03, 0x1b
        /*002e*/ 	.short	0x00ff


	//----- nvinfo : EIATTR_MERCURY_ISA_VERSION
	.align		4
        /*0030*/ 	.byte	0x03, 0x5f
        /*0032*/ 	.short	0x0101


	//----- nvinfo : EIATTR_VRC_CTA_INIT_COUNT
	.align		4
        /*0034*/ 	.byte	0x02, 0x4a
	.zero		1
	.zero		1


	//----- nvinfo : EIATTR_EXIT_INSTR_OFFSETS
	.align		4
        /*0038*/ 	.byte	0x04, 0x1c
        /*003a*/ 	.short	(.L_31 - .L_30)


	//   ....[0]....
.L_30:
        /*003c*/ 	.word	0x00000070


	//   ....[1]....
        /*0040*/ 	.word	0x000000d0


	//   ....[2]....
        /*0044*/ 	.word	0x000000f0


	//----- nvinfo : EIATTR_CBANK_PARAM_SIZE
	.align		4
.L_31:
        /*0048*/ 	.byte	0x03, 0x19
        /*004a*/ 	.short	0x000c


	//----- nvinfo : EIATTR_PARAM_CBANK
	.align		4
        /*004c*/ 	.byte	0x04, 0x0a
        /*004e*/ 	.short	(.L_33 - .L_32)
	.align		4
.L_32:
        /*0050*/ 	.word	index@(.nv.constant0._Z14reluActivationPfi)
        /*0054*/ 	.short	0x0380
        /*0056*/ 	.short	0x000c


	//----- nvinfo : EIATTR_SW_WAR
	.align		4
.L_33:
        /*0058*/ 	.byte	0x04, 0x36
        /*005a*/ 	.short	(.L_35 - .L_34)
.L_34:
        /*005c*/ 	.word	0x00000008
.L_35:


//--------------------- .nv.info._Z7addBiasPfPKfii --------------------------
	.section	.nv.info._Z7addBiasPfPKfii,"",@"SHT_CUDA_INFO"
	.sectionflags	@""
	.align	4


	//----- nvinfo : EIATTR_CUDA_API_VERSION
	.align		4
        /*0000*/ 	.byte	0x04, 0x37
        /*0002*/ 	.short	(.L_37 - .L_36)
.L_36:
        /*0004*/ 	.word	0x00000082


	//----- nvinfo : EIATTR_KPARAM_INFO
	.align		4
.L_37:
        /*0008*/ 	.byte	0x04, 0x17
        /*000a*/ 	.short	(.L_39 - .L_38)
.L_38:
        /*000c*/ 	.word	0x00000000
        /*0010*/ 	.short	0x0003
        /*0012*/ 	.short	0x0014
        /*0014*/ 	.byte	0x00, 0xf0, 0x11, 0x00


	//----- nvinfo : EIATTR_KPARAM_INFO
	.align		4
.L_39:
        /*0018*/ 	.byte	0x04, 0x17
        /*001a*/ 	.short	(.L_41 - .L_40)
.L_40:
        /*001c*/ 	.word	0x00000000
        /*0020*/ 	.short	0x0002
        /*0022*/ 	.short	0x0010
        /*0024*/ 	.byte	0x00, 0xf0, 0x11, 0x00


	//----- nvinfo : EIATTR_KPARAM_INFO
	.align		4
.L_41:
        /*0028*/ 	.byte	0x04, 0x17
        /*002a*/ 	.short	(.L_43 - .L_42)
.L_42:
        /*002c*/ 	.word	0x00000000
        /*0030*/ 	.short	0x0001
        /*0032*/ 	.short	0x0008
        /*0034*/ 	.byte	0x00, 0xf5, 0x21, 0x00


	//----- nvinfo : EIATTR_KPARAM_INFO
	.align		4
.L_43:
        /*0038*/ 	.byte	0x04, 0x17
        /*003a*/ 	.short	(.L_45 - .L_44)
.L_44:
        /*003c*/ 	.word	0x00000000
        /*0040*/ 	.short	0x0000
        /*0042*/ 	.short	0x0000
        /*0044*/ 	.byte	0x00, 0xf5, 0x21, 0x00


	//----- nvinfo : EIATTR_SPARSE_MMA_MASK
	.align		4
.L_45:
        /*0048*/ 	.byte	0x03, 0x50
        /*004a*/ 	.short	0x0000


	//----- nvinfo : EIATTR_MAXREG_COUNT
	.align		4
        /*004c*/ 	.byte	0x03, 0x1b
        /*004e*/ 	.short	0x00ff


	//----- nvinfo : EIATTR_MERCURY_ISA_VERSION
	.align		4
        /*0050*/ 	.byte	0x03, 0x5f
        /*0052*/ 	.short	0x0101


	//----- nvinfo : EIATTR_VRC_CTA_INIT_COUNT
	.align		4
        /*0054*/ 	.byte	0x02, 0x4a
	.zero		1
	.zero		1


	//----- nvinfo : EIATTR_EXIT_INSTR_OFFSETS
	.align		4
        /*0058*/ 	.byte	0x04, 0x1c
        /*005a*/ 	.short	(.L_47 - .L_46)


	//   ....[0]....
.L_46:
        /*005c*/ 	.word	0x000000c0


	//   ....[1]....
        /*0060*/ 	.word	0x00000170


	//----- nvinfo : EIATTR_CBANK_PARAM_SIZE
	.align		4
.L_47:
        /*0064*/ 	.byte	0x03, 0x19
        /*0066*/ 	.short	0x0018


	//----- nvinfo : EIATTR_PARAM_CBANK
	.align		4
        /*0068*/ 	.byte	0x04, 0x0a
        /*006a*/ 	.short	(.L_49 - .L_48)
	.align		4
.L_48:
        /*006c*/ 	.word	index@(.nv.constant0._Z7addBiasPfPKfii)
        /*0070*/ 	.short	0x0380
        /*0072*/ 	.short	0x0018


	//----- nvinfo : EIATTR_SW_WAR
	.align		4
.L_49:
        /*0074*/ 	.byte	0x04, 0x36
        /*0076*/ 	.short	(.L_51 - .L_50)
.L_50:
        /*0078*/ 	.word	0x00000008
.L_51:


//--------------------- .nv.info._Z6matmulPKfS0_Pfiii --------------------------
	.section	.nv.info._Z6matmulPKfS0_Pfiii,"",@"SHT_CUDA_INFO"
	.sectionflags	@""
	.align	4


	//----- nvinfo : EIATTR_CUDA_API_VERSION
	.align		4
        /*0000*/ 	.byte	0x04, 0x37
        /*0002*/ 	.short	(.L_53 - .L_52)
.L_52:
        /*0004*/ 	.word	0x00000082


	//----- nvinfo : EIATTR_KPARAM_INFO
	.align		4
.L_53:
        /*0008*/ 	.byte	0x04, 0x17
        /*000a*/ 	.short	(.L_55 - .L_54)
.L_54:
        /*000c*/ 	.word	0x00000000
        /*0010*/ 	.short	0x0005
        /*0012*/ 	.short	0x0020
        /*0014*/ 	.byte	0x00, 0xf0, 0x11, 0x00


	//----- nvinfo : EIATTR_KPARAM_INFO
	.align		4
.L_55:
        /*0018*/ 	.byte	0x04, 0x17
        /*001a*/ 	.short	(.L_57 - .L_56)
.L_56:
        /*001c*/ 	.word	0x00000000
        /*0020*/ 	.short	0x0004
        /*0022*/ 	.short	0x001c
        /*0024*/ 	.byte	0x00, 0xf0, 0x11, 0x00


	//----- nvinfo : EIATTR_KPARAM_INFO
	.align		4
.L_57:
        /*0028*/ 	.byte	0x04, 0x17
        /*002a*/ 	.short	(.L_59 - .L_58)
.L_58:
        /*002c*/ 	.word	0x00000000
        /*0030*/ 	.short	0x0003
        /*0032*/ 	.short	0x0018
        /*0034*/ 	.byte	0x00, 0xf0, 0x11, 0x00


	//----- nvinfo : EIATTR_KPARAM_INFO
	.align		4
.L_59:
        /*0038*/ 	.byte	0x04, 0x17
        /*003a*/ 	.short	(.L_61 - .L_60)
.L_60:
        /*003c*/ 	.word	0x00000000
        /*0040*/ 	.short	0x0002
        /*0042*/ 	.short	0x0010
        /*0044*/ 	.byte	0x00, 0xf5, 0x21, 0x00


	//----- nvinfo : EIATTR_KPARAM_INFO
	.align		4
.L_61:
        /*0048*/ 	.byte	0x04, 0x17
        /*004a*/ 	.short	(.L_63 - .L_62)
.L_62:
        /*004c*/ 	.word	0x00000000
        /*0050*/ 	.short	0x0001
        /*0052*/ 	.short	0x0008
        /*0054*/ 	.byte	0x00, 0xf5, 0x21, 0x00


	//----- nvinfo : EIATTR_KPARAM_INFO
	.align		4
.L_63:
        /*0058*/ 	.byte	0x04, 0x17
        /*005a*/ 	.short	(.L_65 - .L_64)
.L_64:
        /*005c*/ 	.word	0x00000000
        /*0060*/ 	.short	0x0000
        /*0062*/ 	.short	0x0000
        /*0064*/ 	.byte	0x00, 0xf5, 0x21, 0x00


	//----- nvinfo : EIATTR_SPARSE_MMA_MASK
	.align		4
.L_65:
        /*0068*/ 	.byte	0x03, 0x50
        /*006a*/ 	.short	0x0000


	//----- nvinfo : EIATTR_MAXREG_COUNT
	.align		4
        /*006c*/ 	.byte	0x03, 0x1b
        /*006e*/ 	.short	0x00ff


	//----- nvinfo : EIATTR_MERCURY_ISA_VERSION
	.align		4
        /*0070*/ 	.byte	0x03, 0x5f
        /*0072*/ 	.short	0x0101


	//----- nvinfo : EIATTR_VRC_CTA_INIT_COUNT
	.align		4
        /*0074*/ 	.byte	0x02, 0x4a
	.zero		1
	.zero		1


	//----- nvinfo : EIATTR_EXIT_INSTR_OFFSETS
	.align		4
        /*0078*/ 	.byte	0x04, 0x1c
        /*007a*/ 	.short	(.L_67 - .L_66)


	//   ....[0]....
.L_66:
        /*007c*/ 	.word	0x000000c0


	//   ....[1]....
        /*0080*/ 	.word	0x000008e0


	//----- nvinfo : EIATTR_CBANK_PARAM_SIZE
	.align		4
.L_67:
        /*0084*/ 	.byte	0x03, 0x19
        /*0086*/ 	.short	0x0024


	//----- nvinfo : EIATTR_PARAM_CBANK
	.align		4
        /*0088*/ 	.byte	0x04, 0x0a
        /*008a*/ 	.short	(.L_69 - .L_68)
	.align		4
.L_68:
        /*008c*/ 	.word	index@(.nv.constant0._Z6matmulPKfS0_Pfiii)
        /*0090*/ 	.short	0x0380
        /*0092*/ 	.short	0x0024


	//----- nvinfo : EIATTR_SW_WAR
	.align		4
.L_69:
        /*0094*/ 	.byte	0x04, 0x36
        /*0096*/ 	.short	(.L_71 - .L_70)
.L_70:
        /*0098*/ 	.word	0x00000008
.L_71:


//--------------------- .nv.info._Z10matrixMultPKfS0_Pfiii --------------------------
	.section	.nv.info._Z10matrixMultPKfS0_Pfiii,"",@"SHT_CUDA_INFO"
	.sectionflags	@""
	.align	4


	//----- nvinfo : EIATTR_CUDA_API_VERSION
	.align		4
        /*0000*/ 	.byte	0x04, 0x37
        /*0002*/ 	.short	(.L_73 - .L_72)
.L_72:
        /*0004*/ 	.word	0x00000082


	//----- nvinfo : EIATTR_KPARAM_INFO
	.align		4
.L_73:
        /*0008*/ 	.byte	0x04, 0x17
        /*000a*/ 	.short	(.L_75 - .L_74)
.L_74:
        /*000c*/ 	.word	0x00000000
        /*0010*/ 	.short	0x0005
        /*0012*/ 	.short	0x0020
        /*0014*/ 	.byte	0x00, 0xf0, 0x11, 0x00


	//----- nvinfo : EIATTR_KPARAM_INFO
	.align		4
.L_75:
        /*0018*/ 	.byte	0x04, 0x17
        /*001a*/ 	.short	(.L_77 - .L_76)
.L_76:
        /*001c*/ 	.word	0x00000000
        /*0020*/ 	.short	0x0004
        /*0022*/ 	.short	0x001c
        /*0024*/ 	.byte	0x00, 0xf0, 0x11, 0x00


	//----- nvinfo : EIATTR_KPARAM_INFO
	.align		4
.L_77:
        /*0028*/ 	.byte	0x04, 0x17
        /*002a*/ 	.short	(.L_79 - .L_78)
.L_78:
        /*002c*/ 	.word	0x00000000
        /*0030*/ 	.short	0x0003
        /*0032*/ 	.short	0x0018
        /*0034*/ 	.byte	0x00, 0xf0, 0x11, 0x00


	//----- nvinfo : EIATTR_KPARAM_INFO
	.align		4
.L_79:
        /*0038*/ 	.byte	0x04, 0x17
        /*003a*/ 	.short	(.L_81 - .L_80)
.L_80:
        /*003c*/ 	.word	0x00000000
        /*0040*/ 	.short	0x0002
        /*0042*/ 	.short	0x0010
        /*0044*/ 	.byte	0x00, 0xf5, 0x21, 0x00


	//----- nvinfo : EIATTR_KPARAM_INFO
	.align		4
.L_81:
        /*0048*/ 	.byte	0x04, 0x17
        /*004a*/ 	.short	(.L_83 - .L_82)
.L_82:
        /*004c*/ 	.word	0x00000000
        /*0050*/ 	.short	0x0001
        /*0052*/ 	.short	0x0008
        /*0054*/ 	.byte	0x00, 0xf5, 0x21, 0x00


	//----- nvinfo : EIATTR_KPARAM_INFO
	.align		4
.L_83:
        /*0058*/ 	.byte	0x04, 0x17
        /*005a*/ 	.short	(.L_85 - .L_84)
.L_84:
        /*005c*/ 	.word	0x00000000
        /*0060*/ 	.short	0x0000
        /*0062*/ 	.short	0x0000
        /*0064*/ 	.byte	0x00, 0xf5, 0x21, 0x00


	//----- nvinfo : EIATTR_SPARSE_MMA_MASK
	.align		4
.L_85:
        /*0068*/ 	.byte	0x03, 0x50
        /*006a*/ 	.short	0x0000


	//----- nvinfo : EIATTR_MAXREG_COUNT
	.align		4
        /*006c*/ 	.byte	0x03, 0x1b
        /*006e*/ 	.short	0x00ff


	//----- nvinfo : EIATTR_NUM_BARRIERS
	.align		4
        /*0070*/ 	.byte	0x02, 0x4c
        /*0072*/ 	.byte	0x01
	.zero		1


	//----- nvinfo : EIATTR_MERCURY_ISA_VERSION
	.align		4
        /*0074*/ 	.byte	0x03, 0x5f
        /*0076*/ 	.short	0x0101


	//----- nvinfo : EIATTR_VRC_CTA_INIT_COUNT
	.align		4
        /*0078*/ 	.byte	0x02, 0x4a
	.zero		1
	.zero		1


	//----- nvinfo : EIATTR_EXIT_INSTR_OFFSETS
	.align		4
        /*007c*/ 	.byte	0x04, 0x1c
        /*007e*/ 	.short	(.L_87 - .L_86)


	//   ....[0]....
.L_86:
        /*0080*/ 	.word	0x000005e0


	//   ....[1]....
        /*0084*/ 	.word	0x00000630


	//----- nvinfo : EIATTR_CBANK_PARAM_SIZE
	.align		4
.L_87:
        /*0088*/ 	.byte	0x03, 0x19
        /*008a*/ 	.short	0x0024


	//----- nvinfo : EIATTR_PARAM_CBANK
	.align		4
        /*008c*/ 	.byte	0x04, 0x0a
        /*008e*/ 	.short	(.L_89 - .L_88)
	.align		4
.L_88:
        /*0090*/ 	.word	index@(.nv.constant0._Z10matrixMultPKfS0_Pfiii)
        /*0094*/ 	.short	0x0380
        /*0096*/ 	.short	0x0024


	//----- nvinfo : EIATTR_SW_WAR
	.align		4
.L_89:
        /*0098*/ 	.byte	0x04, 0x36
        /*009a*/ 	.short	(.L_91 - .L_90)
.L_90:
        /*009c*/ 	.word	0x00000008
.L_91:


//--------------------- .nv.callgraph             --------------------------
	.section	.nv.callgraph,"",@"SHT_CUDA_CALLGRAPH"
	.align	4
	.sectionentsize	8
	.align		4
        /*0000*/ 	.word	0x00000000
	.align		4
        /*0004*/ 	.word	0xffffffff
	.align		4
        /*0008*/ 	.word	0x00000000
	.align		4
        /*000c*/ 	.word	0xfffffffe
	.align		4
        /*0010*/ 	.word	0x00000000
	.align		4
        /*0014*/ 	.word	0xfffffffd
	.align		4
        /*0018*/ 	.word	0x00000000
	.align		4
        /*001c*/ 	.word	0xfffffffc


//--------------------- .text._Z14reluActivationPfi --------------------------
	.section	.text._Z14reluActivationPfi,"ax",@progbits
	.align	128
        .global         _Z14reluActivationPfi
        .type           _Z14reluActivationPfi,@function
        .size           _Z14reluActivationPfi,(.L_x_10 - _Z14reluActivationPfi)
        .other          _Z14reluActivationPfi,@"STO_CUDA_ENTRY STV_DEFAULT"
_Z14reluActivationPfi:
.text._Z14reluActivationPfi:
[----:B------:R-:W-:Y:S01]  /*0000*/  LDC R1, c[0x0][0x37c] ;  /* 0x0000df00ff017b82 */ /* 0x000fe20000000800 */
[----:B------:R-:W0:Y:S07]  /*0010*/  S2R R0, SR_TID.X ;  /* 0x0000000000007919 */ /* 0x000e2e0000002100 */
[----:B------:R-:W0:Y:S01]  /*0020*/  S2UR UR4, SR_CTAID.X ;  /* 0x00000000000479c3 */ /* 0x000e220000002500 */
[----:B------:R-:W1:Y:S07]  /*0030*/  LDCU UR5, c[0x0][0x388] ;  /* 0x00007100ff0577ac */ /* 0x000e6e0008000800 */
[----:B------:R-:W0:Y:S02]  /*0040*/  LDC R5, c[0x0][0x360] ;  /* 0x0000d800ff057b82 */ /* 0x000e240000000800 */
[----:B0-----:R-:W-:-:S05]  /*0050*/  IMAD R5, R5, UR4, R0 ;  /* 0x0000000405057c24 */ /* 0x001fca000f8e0200 */
[----:B-1----:R-:W-:-:S13]  /*0060*/  ISETP.GE.AND P0, PT, R5, UR5, PT ;  /* 0x0000000505007c0c */ /* 0x002fda000bf06270 */
[----:B------:R-:W-:Y:S05]  /*0070*/  @P0 EXIT ;  /* 0x000000000000094d */ /* 0x000fea0003800000 */
[----:B------:R-:W0:Y:S01]  /*0080*/  LDC.64 R2, c[0x0][0x380] ;  /* 0x0000e000ff027b82 */ /* 0x000e220000000a00 */
[----:B------:R-:W1:Y:S01]  /*0090*/  LDCU.64 UR4, c[0x0][0x358] ;  /* 0x00006b00ff0477ac */ /* 0x000e620008000a00 */
[----:B0-----:R-:W-:-:S05]  /*00a0*/  IMAD.WIDE R2, R5, 0x4, R2 ;  /* 0x0000000405027825 */ /* 0x001fca00078e0202 */
[----:B-1----:R-:W2:Y:S02]  /*00b0*/  LDG.E R0, desc[UR4][R2.64] ;  /* 0x0000000402007981 */ /* 0x002ea4000c1e1900 */
[----:B--2---:R-:W-:-:S13]  /*00c0*/  FSETP.GEU.AND P0, PT, R0, RZ, PT ;  /* 0x000000ff0000720b */ /* 0x004fda0003f0e000 */
[----:B------:R-:W-:Y:S05]  /*00d0*/  @P0 EXIT ;  /* 0x000000000000094d */ /* 0x000fea0003800000 */
[----:B------:R-:W-:Y:S01]  /*00e0*/  STG.E desc[UR4][R2.64], RZ ;  /* 0x000000ff02007986 */ /* 0x000fe2000c101904 */
[----:B------:R-:W-:Y:S05]  /*00f0*/  EXIT ;  /* 0x000000000000794d */ /* 0x000fea0003800000 */
.L_x_0:
[----:B------:R-:W-:-:S00]  /*0100*/  BRA `(.L_x_0) ;  /* 0xfffffffc00fc7947 */ /* 0x000fc0000383ffff */
[----:B------:R-:W-:-:S00]  /*0110*/  NOP ;  /* 0x0000000000007918 */ /* 0x000fc00000000000 */
        /* <DEDUP_REMOVED lines=14> */
.L_x_10:


//--------------------- .text._Z7addBiasPfPKfii   --------------------------
	.section	.text._Z7addBiasPfPKfii,"ax",@progbits
	.align	128
        .global         _Z7addBiasPfPKfii
        .type           _Z7addBiasPfPKfii,@function
        .size           _Z7addBiasPfPKfii,(.L_x_11 - _Z7addBiasPfPKfii)
        .other          _Z7addBiasPfPKfii,@"STO_CUDA_ENTRY STV_DEFAULT"
_Z7addBiasPfPKfii:
.text._Z7addBiasPfPKfii:
[----:B------:R-:W-:Y:S01]  /*0000*/  LDC R1, c[0x0][0x37c] ;  /* 0x0000df00ff017b82 */ /* 0x000fe20000000800 */
[----:B------:R-:W0:Y:S07]  /*0010*/  S2R R2, SR_TID.X ;  /* 0x0000000000027919 */ /* 0x000e2e0000002100 */
[----:B------:R-:W1:Y:S01]  /*0020*/  LDC R0, c[0x0][0x364] ;  /* 0x0000d900ff007b82 */ /* 0x000e620000000800 */
[----:B------:R-:W2:Y:S01]  /*0030*/  LDCU.64 UR6, c[0x0][0x390] ;  /* 0x00007200ff0677ac */ /* 0x000ea20008000a00 */
[----:B------:R-:W1:Y:S06]  /*0040*/  S2R R3, SR_TID.Y ;  /* 0x0000000000037919 */ /* 0x000e6c0000002200 */
[----:B------:R-:W0:Y:S08]  /*0050*/  S2UR UR5, SR_CTAID.X ;  /* 0x00000000000579c3 */ /* 0x000e300000002500 */
[----:B------:R-:W0:Y:S08]  /*0060*/  LDC R7, c[0x0][0x360] ;  /* 0x0000d800ff077b82 */ /* 0x000e300000000800 */
[----:B------:R-:W1:Y:S01]  /*0070*/  S2UR UR4, SR_CTAID.Y ;  /* 0x00000000000479c3 */ /* 0x000e620000002600 */
[----:B0-----:R-:W-:-:S05]  /*0080*/  IMAD R7, R7, UR5, R2 ;  /* 0x0000000507077c24 */ /* 0x001fca000f8e0202 */
[----:B--2---:R-:W-:Y:S01]  /*0090*/  ISETP.GE.AND P0, PT, R7, UR7, PT ;  /* 0x0000000707007c0c */ /* 0x004fe2000bf06270 */
[----:B-1----:R-:W-:-:S05]  /*00a0*/  IMAD R0, R0, UR4, R3 ;  /* 0x0000000400007c24 */ /* 0x002fca000f8e0203 */
[----:B------:R-:W-:-:S13]  /*00b0*/  ISETP.GE.OR P0, PT, R0, UR6, P0 ;  /* 0x0000000600007c0c */ /* 0x000fda0008706670 */
[----:B------:R-:W-:Y:S05]  /*00c0*/  @P0 EXIT ;  /* 0x000000000000094d */ /* 0x000fea0003800000 */
[----:B------:R-:W0:Y:S01]  /*00d0*/  LDC.64 R2, c[0x0][0x388] ;  /* 0x0000e200ff027b82 */ /* 0x000e220000000a00 */
[----:B------:R-:W1:Y:S01]  /*00e0*/  LDCU.64 UR4, c[0x0][0x358] ;  /* 0x00006b00ff0477ac */ /* 0x000e620008000a00 */
[----:B------:R-:W-:-:S06]  /*00f0*/  IMAD R9, R0, UR7, R7 ;  /* 0x0000000700097c24 */ /* 0x000fcc000f8e0207 */
[----:B------:R-:W2:Y:S01]  /*0100*/  LDC.64 R4, c[0x0][0x380] ;  /* 0x0000e000ff047b82 */ /* 0x000ea20000000a00 */
[----:B0-----:R-:W-:-:S06]  /*0110*/  IMAD.WIDE R2, R7, 0x4, R2 ;  /* 0x0000000407027825 */ /* 0x001fcc00078e0202 */
[----:B-1----:R-:W3:Y:S01]  /*0120*/  LDG.E R2, desc[UR4][R2.64] ;  /* 0x0000000402027981 */ /* 0x002ee2000c1e1900 */
[----:B--2---:R-:W-:-:S05]  /*0130*/  IMAD.WIDE R4, R9, 0x4, R4 ;  /* 0x0000000409047825 */ /* 0x004fca00078e0204 */
[----:B------:R-:W3:Y:S02]  /*0140*/  LDG.E R7, desc[UR4][R4.64] ;  /* 0x0000000404077981 */ /* 0x000ee4000c1e1900 */
[----:B---3--:R-:W-:-:S05]  /*0150*/  FADD R7, R2, R7 ;  /* 0x0000000702077221 */ /* 0x008fca0000000000 */
[----:B------:R-:W-:Y:S01]  /*0160*/  STG.E desc[UR4][R4.64], R7 ;  /* 0x0000000704007986 */ /* 0x000fe2000c101904 */
[----:B------:R-:W-:Y:S05]  /*0170*/  EXIT ;  /* 0x000000000000794d */ /* 0x000fea0003800000 */
.L_x_1:
        /* <DEDUP_REMOVED lines=16> */
.L_x_11:


//--------------------- .text._Z6matmulPKfS0_Pfiii --------------------------
	.section	.text._Z6matmulPKfS0_Pfiii,"ax",@progbits
	.align	128
        .global         _Z6matmulPKfS0_Pfiii
        .type           _Z6matmulPKfS0_Pfiii,@function
        .size           _Z6matmulPKfS0_Pfiii,(.L_x_12 - _Z6matmulPKfS0_Pfiii)
        .other          _Z6matmulPKfS0_Pfiii,@"STO_CUDA_ENTRY STV_DEFAULT"
_Z6matmulPKfS0_Pfiii:
.text._Z6matmulPKfS0_Pfiii:
[----:B------:R-:W-:Y:S01]  /*0000*/  LDC R1, c[0x0][0x37c] ;  /* 0x0000df00ff017b82 */ /* 0x000fe20000000800 */
[----:B------:R-:W0:Y:S07]  /*0010*/  S2R R5, SR_TID.X ;  /* 0x0000000000057919 */ /* 0x000e2e0000002100 */
[----:B------:R-:W1:Y:S01]  /*0020*/  LDC R19, c[0x0][0x364] ;  /* 0x0000d900ff137b82 */ /* 0x000e620000000800 */
[----:B------:R-:W1:Y:S07]  /*0030*/  S2R R4, SR_TID.Y ;  /* 0x0000000000047919 */ /* 0x000e6e0000002200 */
[----:B------:R-:W0:Y:S08]  /*0040*/  S2UR UR5, SR_CTAID.X ;  /* 0x00000000000579c3 */ /* 0x000e300000002500 */
[----:B------:R-:W0:Y:S08]  /*0050*/  LDC R0, c[0x0][0x360] ;  /* 0x0000d800ff007b82 */ /* 0x000e300000000800 */
[----:B------:R-:W1:Y:S08]  /*0060*/  S2UR UR4, SR_CTAID.Y ;  /* 0x00000000000479c3 */ /* 0x000e700000002600 */
[----:B------:R-:W2:Y:S01]  /*0070*/  LDC.64 R2, c[0x0][0x398] ;  /* 0x0000e600ff027b82 */ /* 0x000ea20000000a00 */
[----:B0-----:R-:W-:-:S02]  /*0080*/  IMAD R0, R0, UR5, R5 ;  /* 0x0000000500007c24 */ /* 0x001fc4000f8e0205 */
[----:B-1----:R-:W-:-:S03]  /*0090*/  IMAD R19, R19, UR4, R4 ;  /* 0x0000000413137c24 */ /* 0x002fc6000f8e0204 */
[----:B--2---:R-:W-:-:S04]  /*00a0*/  ISETP.GE.AND P0, PT, R0, R3, PT ;  /* 0x000000030000720c */ /* 0x004fc80003f06270 */
[----:B------:R-:W-:-:S13]  /*00b0*/  ISETP.GE.OR P0, PT, R19, R2, P0 ;  /* 0x000000021300720c */ /* 0x000fda0000706670 */
[----:B------:R-:W-:Y:S05]  /*00c0*/  @P0 EXIT ;  /* 0x000000000000094d */ /* 0x000fea0003800000 */
[----:B------:R-:W0:Y:S01]  /*00d0*/  LDC R2, c[0x0][0x3a0] ;  /* 0x0000e800ff027b82 */ /* 0x000e220000000800 */
[----:B------:R-:W1:Y:S01]  /*00e0*/  LDCU.64 UR4, c[0x0][0x358] ;  /* 0x00006b00ff0477ac */ /* 0x000e620008000a00 */
[----:B------:R-:W-:Y:S01]  /*00f0*/  HFMA2 R24, -RZ, RZ, 0, 0 ;  /* 0x00000000ff187431 */ /* 0x000fe200000001ff */
[----:B0-----:R-:W-:-:S13]  /*0100*/  ISETP.GE.AND P0, PT, R2, 0x1, PT ;  /* 0x000000010200780c */ /* 0x001fda0003f06270 */
[----:B-1----:R-:W-:Y:S05]  /*0110*/  @!P0 BRA `(.L_x_2) ;  /* 0x0000000400e08947 */ /* 0x002fea0003800000 */
[C---:B------:R-:W-:Y:S01]  /*0120*/  ISETP.GE.U32.AND P1, PT, R2.reuse, 0x8, PT ;  /* 0x000000080200780c */ /* 0x040fe20003f26070 */
[----:B------:R-:W-:Y:S01]  /*0130*/  IMAD R20, R19, R2, RZ ;  /* 0x0000000213147224 */ /* 0x000fe200078e02ff */
[----:B------:R-:W-:Y:S02]  /*0140*/  LOP3.LUT R27, R2, 0x7, RZ, 0xc0, !PT ;  /* 0x00000007021b7812 */ /* 0x000fe400078ec0ff */
[----:B------:R-:W-:Y:S02]  /*0150*/  MOV R24, RZ ;  /* 0x000000ff00187202 */ /* 0x000fe40000000f00 */
[----:B------:R-:W-:Y:S02]  /*0160*/  ISETP.NE.AND P0, PT, R27, RZ, PT ;  /* 0x000000ff1b00720c */ /* 0x000fe40003f05270 */
[----:B------:R-:W-:-:S05]  /*0170*/  MOV R21, RZ ;  /* 0x000000ff00157202 */ /* 0x000fca0000000f00 */
[----:B------:R-:W-:Y:S06]  /*0180*/  @!P1 BRA `(.L_x_3) ;  /* 0x0000000000c49947 */ /* 0x000fec0003800000 */
[----:B------:R-:W0:Y:S01]  /*0190*/  LDC.64 R4, c[0x0][0x380] ;  /* 0x0000e000ff047b82 */ /* 0x000e220000000a00 */
[----:B------:R-:W-:Y:S02]  /*01a0*/  LOP3.LUT R21, R2, 0x7ffffff8, RZ, 0xc0, !PT ;  /* 0x7ffffff802157812 */ /* 0x000fe400078ec0ff */
[----:B------:R-:W-:Y:S02]  /*01b0*/  MOV R24, RZ ;  /* 0x000000ff00187202 */ /* 0x000fe40000000f00 */
[----:B------:R-:W-:Y:S02]  /*01c0*/  MOV R18, R0 ;  /* 0x0000000000127202 */ /* 0x000fe40000000f00 */
[----:B------:R-:W-:Y:S01]  /*01d0*/  IADD3 R22, PT, PT, -R21, RZ, RZ ;  /* 0x000000ff15167210 */ /* 0x000fe20007ffe1ff */
[----:B0-----:R-:W-:-:S03]  /*01e0*/  IMAD.WIDE.U32 R4, R20, 0x4, R4 ;  /* 0x0000000414047825 */ /* 0x001fc600078e0004 */
[----:B------:R-:W-:-:S04]  /*01f0*/  IADD3 R6, P1, PT, R4, 0x10, RZ ;  /* 0x0000001004067810 */ /* 0x000fc80007f3e0ff */
[----:B------:R-:W-:-:S09]  /*0200*/  IADD3.X R7, PT, PT, RZ, R5, RZ, P1, !PT ;  /* 0x00000005ff077210 */ /* 0x000fd20000ffe4ff */
.L_x_4:
[----:B------:R-:W0:Y:S01]  /*0210*/  LDC.64 R16, c[0x0][0x388] ;  /* 0x0000e200ff107b82 */ /* 0x000e220000000a00 */
[----:B------:R-:W-:Y:S02]  /*0220*/  MOV R4, R6 ;  /* 0x0000000600047202 */ /* 0x000fe40000000f00 */
[----:B------:R-:W-:-:S05]  /*0230*/  MOV R5, R7 ;  /* 0x0000000700057202 */ /* 0x000fca0000000f00 */
[----:B------:R-:W2:Y:S04]  /*0240*/  LDG.E R25, desc[UR4][R4.64+-0x10] ;  /* 0xfffff00404197981 */ /* 0x000ea8000c1e1900 */
[----:B------:R-:W3:Y:S04]  /*0250*/  LDG.E R23, desc[UR4][R4.64+-0xc] ;  /* 0xfffff40404177981 */ /* 0x000ee8000c1e1900 */
[----:B------:R-:W4:Y:S04]  /*0260*/  LDG.E R29, desc[UR4][R4.64+-0x8] ;  /* 0xfffff804041d7981 */ /* 0x000f28000c1e1900 */
[----:B------:R-:W5:Y:S01]  /*0270*/  LDG.E R28, desc[UR4][R4.64+-0x4] ;  /* 0xfffffc04041c7981 */ /* 0x000f62000c1e1900 */
[----:B0-----:R-:W-:-:S05]  /*0280*/  IMAD.WIDE R16, R18, 0x4, R16 ;  /* 0x0000000412107825 */ /* 0x001fca00078e0210 */
[----:B------:R0:W2:Y:S01]  /*0290*/  LDG.E R26, desc[UR4][R16.64] ;  /* 0x00000004101a7981 */ /* 0x0000a2000c1e1900 */
[----:B------:R-:W-:-:S04]  /*02a0*/  IMAD.WIDE R14, R3, 0x4, R16 ;  /* 0x00000004030e7825 */ /* 0x000fc800078e0210 */
[C---:B------:R-:W-:Y:S02]  /*02b0*/  IMAD.WIDE R6, R3.reuse, 0x4, R14 ;  /* 0x0000000403067825 */ /* 0x040fe400078e020e */
[----:B------:R-:W3:Y:S02]  /*02c0*/  LDG.E R14, desc[UR4][R14.64] ;  /* 0x000000040e0e7981 */ /* 0x000ee4000c1e1900 */
[C---:B------:R-:W-:Y:S02]  /*02d0*/  IMAD.WIDE R10, R3.reuse, 0x4, R6 ;  /* 0x00000004030a7825 */ /* 0x040fe400078e0206 */
[----:B------:R-:W4:Y:S02]  /*02e0*/  LDG.E R6, desc[UR4][R6.64] ;  /* 0x0000000406067981 */ /* 0x000f24000c1e1900 */
[C---:B------:R-:W-:Y:S02]  /*02f0*/  IMAD.WIDE R8, R3.reuse, 0x4, R10 ;  /* 0x0000000403087825 */ /* 0x040fe400078e020a */
[----:B------:R-:W5:Y:S02]  /*0300*/  LDG.E R10, desc[UR4][R10.64] ;  /* 0x000000040a0a7981 */ /* 0x000f64000c1e1900 */
[----:B------:R-:W-:-:S02]  /*0310*/  IMAD.WIDE R12, R3, 0x4, R8 ;  /* 0x00000004030c7825 */ /* 0x000fc400078e0208 */
[----:B------:R-:W5:Y:S04]  /*0320*/  LDG.E R7, desc[UR4][R4.64] ;  /* 0x0000000404077981 */ /* 0x000f68000c1e1900 */
[----:B------:R-:W5:Y:S01]  /*0330*/  LDG.E R8, desc[UR4][R8.64] ;  /* 0x0000000408087981 */ /* 0x000f62000c1e1900 */
[----:B0-----:R-:W-:-:S03]  /*0340*/  IMAD.WIDE R16, R3, 0x4, R12 ;  /* 0x0000000403107825 */ /* 0x001fc600078e020c */
[----:B------:R-:W5:Y:S04]  /*0350*/  LDG.E R12, desc[UR4][R12.64] ;  /* 0x000000040c0c7981 */ /* 0x000f68000c1e1900 */
[----:B------:R-:W5:Y:S04]  /*0360*/  LDG.E R15, desc[UR4][R16.64] ;  /* 0x00000004100f7981 */ /* 0x000f68000c1e1900 */
[----:B------:R-:W5:Y:S04]  /*0370*/  LDG.E R9, desc[UR4][R4.64+0x4] ;  /* 0x0000040404097981 */ /* 0x000f68000c1e1900 */
[----:B------:R-:W5:Y:S01]  /*0380*/  LDG.E R11, desc[UR4][R4.64+0xc] ;  /* 0x00000c04040b7981 */ /* 0x000f62000c1e1900 */
[----:B--2---:R-:W-:Y:S01]  /*0390*/  FFMA R26, R25, R26, R24 ;  /* 0x0000001a191a7223 */ /* 0x004fe20000000018 */
[----:B------:R-:W-:-:S02]  /*03a0*/  IMAD.WIDE R24, R3, 0x4, R16 ;  /* 0x0000000403187825 */ /* 0x000fc400078e0210 */
[----:B------:R-:W2:Y:S04]  /*03b0*/  LDG.E R16, desc[UR4][R4.64+0x8] ;  /* 0x0000080404107981 */ /* 0x000ea8000c1e1900 */
[----:B------:R-:W2:Y:S01]  /*03c0*/  LDG.E R24, desc[UR4][R24.64] ;  /* 0x0000000418187981 */ /* 0x000ea2000c1e1900 */
[----:B---3--:R-:W-:Y:S01]  /*03d0*/  FFMA R14, R23, R14, R26 ;  /* 0x0000000e170e7223 */ /* 0x008fe2000000001a */
[----:B------:R-:W-:-:S03]  /*03e0*/  IADD3 R22, PT, PT, R22, 0x8, RZ ;  /* 0x0000000816167810 */ /* 0x000fc60007ffe0ff */
[----:B----4-:R-:W-:Y:S01]  /*03f0*/  FFMA R29, R29, R6, R14 ;  /* 0x000000061d1d7223 */ /* 0x010fe2000000000e */
[----:B------:R-:W-:-:S03]  /*0400*/  ISETP.NE.AND P1, PT, R22, RZ, PT ;  /* 0x000000ff1600720c */ /* 0x000fc60003f25270 */
[----:B-----5:R-:W-:Y:S01]  /*0410*/  FFMA R10, R28, R10, R29 ;  /* 0x0000000a1c0a7223 */ /* 0x020fe2000000001d */
[----:B------:R-:W-:-:S03]  /*0420*/  IADD3 R6, P2, PT, R4, 0x20, RZ ;  /* 0x0000002004067810 */ /* 0x000fc60007f5e0ff */
[----:B------:R-:W-:Y:S01]  /*0430*/  FFMA R8, R7, R8, R10 ;  /* 0x0000000807087223 */ /* 0x000fe2000000000a */
[----:B------:R-:W-:Y:S02]  /*0440*/  IADD3.X R7, PT, PT, RZ, R5, RZ, P2, !PT ;  /* 0x00000005ff077210 */ /* 0x000fe400017fe4ff */
[----:B------:R-:W-:Y:S01]  /*0450*/  LEA R18, R3, R18, 0x3 ;  /* 0x0000001203127211 */ /* 0x000fe200078e18ff */
[----:B------:R-:W-:-:S04]  /*0460*/  FFMA R9, R9, R12, R8 ;  /* 0x0000000c09097223 */ /* 0x000fc80000000008 */
[----:B--2---:R-:W-:-:S04]  /*0470*/  FFMA R16, R16, R15, R9 ;  /* 0x0000000f10107223 */ /* 0x004fc80000000009 */
[----:B------:R-:W-:Y:S01]  /*0480*/  FFMA R24, R11, R24, R16 ;  /* 0x000000180b187223 */ /* 0x000fe20000000010 */
[----:B------:R-:W-:Y:S06]  /*0490*/  @P1 BRA `(.L_x_4) ;  /* 0xfffffffc005c1947 */ /* 0x000fec000383ffff */
.L_x_3:
[----:B------:R-:W-:Y:S05]  /*04a0*/  @!P0 BRA `(.L_x_2) ;  /* 0x0000000000fc8947 */ /* 0x000fea0003800000 */
[----:B------:R-:W-:Y:S02]  /*04b0*/  ISETP.GE.U32.AND P1, PT, R27, 0x4, PT ;  /* 0x000000041b00780c */ /* 0x000fe40003f26070 */
[----:B------:R-:W-:-:S04]  /*04c0*/  LOP3.LUT R16, R2, 0x3, RZ, 0xc0, !PT ;  /* 0x0000000302107812 */ /* 0x000fc800078ec0ff */
[----:B------:R-:W-:-:S07]  /*04d0*/  ISETP.NE.AND P0, PT, R16, RZ, PT ;  /* 0x000000ff1000720c */ /* 0x000fce0003f05270 */
[----:B------:R-:W-:Y:S06]  /*04e0*/  @!P1 BRA `(.L_x_5) ;  /* 0x00000000006c9947 */ /* 0x000fec0003800000 */
[----:B------:R-:W0:Y:S01]  /*04f0*/  LDC.64 R6, c[0x0][0x388] ;  /* 0x0000e200ff067b82 */ /* 0x000e220000000a00 */
[----:B------:R-:W1:Y:S01]  /*0500*/  LDCU.64 UR6, c[0x0][0x380] ;  /* 0x00007000ff0677ac */ /* 0x000e620008000a00 */
[----:B------:R-:W-:Y:S01]  /*0510*/  IMAD R9, R21, R3, R0 ;  /* 0x0000000315097224 */ /* 0x000fe200078e0200 */
[CC--:B------:R-:W-:Y:S02]  /*0520*/  IADD3 R5, PT, PT, R20.reuse, R21.reuse, RZ ;  /* 0x0000001514057210 */ /* 0x0c0fe40007ffe0ff */
[----:B------:R-:W-:-:S03]  /*0530*/  IADD3 R10, P1, PT, R20, R21, RZ ;  /* 0x00000015140a7210 */ /* 0x000fc60007f3e0ff */
[----:B------:R-:W2:Y:S01]  /*0540*/  LDC.64 R14, c[0x0][0x380] ;  /* 0x0000e000ff0e7b82 */ /* 0x000ea20000000a00 */
[----:B0-----:R-:W-:-:S04]  /*0550*/  IMAD.WIDE R6, R9, 0x4, R6 ;  /* 0x0000000409067825 */ /* 0x001fc800078e0206 */
[----:B------:R-:W-:Y:S02]  /*0560*/  IMAD.WIDE R8, R3, 0x4, R6 ;  /* 0x0000000403087825 */ /* 0x000fe400078e0206 */
[----:B------:R-:W3:Y:S02]  /*0570*/  LDG.E R6, desc[UR4][R6.64] ;  /* 0x0000000406067981 */ /* 0x000ee4000c1e1900 */
[----:B--2---:R-:W-:Y:S01]  /*0580*/  IMAD.WIDE.U32 R14, R5, 0x4, R14 ;  /* 0x00000004050e7825 */ /* 0x004fe200078e000e */
[----:B------:R-:W-:Y:S02]  /*0590*/  IADD3.X R5, PT, PT, RZ, RZ, RZ, P1, !PT ;  /* 0x000000ffff057210 */ /* 0x000fe40000ffe4ff */
[----:B-1----:R-:W-:-:S03]  /*05a0*/  LEA R4, P1, R10, UR6, 0x2 ;  /* 0x000000060a047c11 */ /* 0x002fc6000f8210ff */
[----:B------:R-:W3:Y:S01]  /*05b0*/  LDG.E R15, desc[UR4][R14.64] ;  /* 0x000000040e0f7981 */ /* 0x000ee2000c1e1900 */
[----:B------:R-:W-:Y:S01]  /*05c0*/  LEA.HI.X R5, R10, UR7, R5, 0x2, P1 ;  /* 0x000000070a057c11 */ /* 0x000fe200088f1405 */
[C---:B------:R-:W-:Y:S02]  /*05d0*/  IMAD.WIDE R10, R3.reuse, 0x4, R8 ;  /* 0x00000004030a7825 */ /* 0x040fe400078e0208 */
[----:B------:R-:W2:Y:S04]  /*05e0*/  LDG.E R8, desc[UR4][R8.64] ;  /* 0x0000000408087981 */ /* 0x000ea8000c1e1900 */
[----:B------:R-:W2:Y:S01]  /*05f0*/  LDG.E R17, desc[UR4][R4.64+0x4] ;  /* 0x0000040404117981 */ /* 0x000ea2000c1e1900 */
[----:B------:R-:W-:-:S03]  /*0600*/  IMAD.WIDE R12, R3, 0x4, R10 ;  /* 0x00000004030c7825 */ /* 0x000fc600078e020a */
[----:B------:R-:W4:Y:S04]  /*0610*/  LDG.E R22, desc[UR4][R10.64] ;  /* 0x000000040a167981 */ /* 0x000f28000c1e1900 */
[----:B------:R-:W4:Y:S04]  /*0620*/  LDG.E R18, desc[UR4][R4.64+0x8] ;  /* 0x0000080404127981 */ /* 0x000f28000c1e1900 */
[----:B------:R-:W5:Y:S04]  /*0630*/  LDG.E R26, desc[UR4][R4.64+0xc] ;  /* 0x00000c04041a7981 */ /* 0x000f68000c1e1900 */
[----:B------:R-:W5:Y:S01]  /*0640*/  LDG.E R12, desc[UR4][R12.64] ;  /* 0x000000040c0c7981 */ /* 0x000f62000c1e1900 */
[----:B------:R-:W-:Y:S01]  /*0650*/  IADD3 R21, PT, PT, R21, 0x4, RZ ;  /* 0x0000000415157810 */ /* 0x000fe20007ffe0ff */
[----:B---3--:R-:W-:-:S04]  /*0660*/  FFMA R24, R15, R6, R24 ;  /* 0x000000060f187223 */ /* 0x008fc80000000018 */
[----:B--2---:R-:W-:-:S04]  /*0670*/  FFMA R17, R17, R8, R24 ;  /* 0x0000000811117223 */ /* 0x004fc80000000018 */
[----:B----4-:R-:W-:-:S04]  /*0680*/  FFMA R17, R18, R22, R17 ;  /* 0x0000001612117223 */ /* 0x010fc80000000011 */
[----:B-----5:R-:W-:-:S07]  /*0690*/  FFMA R24, R26, R12, R17 ;  /* 0x0000000c1a187223 */ /* 0x020fce0000000011 */
.L_x_5:
[----:B------:R-:W-:Y:S05]  /*06a0*/  @!P0 BRA `(.L_x_2) ;  /* 0x00000000007c8947 */ /* 0x000fea0003800000 */
[----:B------:R-:W-:Y:S01]  /*06b0*/  ISETP.NE.AND P1, PT, R16, 0x1, PT ;  /* 0x000000011000780c */ /* 0x000fe20003f25270 */
[----:B------:R-:W0:Y:S01]  /*06c0*/  LDC.64 R12, c[0x0][0x380] ;  /* 0x0000e000ff0c7b82 */ /* 0x000e220000000a00 */
[----:B------:R-:W-:-:S04]  /*06d0*/  LOP3.LUT R2, R2, 0x1, RZ, 0xc0, !PT ;  /* 0x0000000102027812 */ /* 0x000fc800078ec0ff */
[----:B------:R-:W-:-:S03]  /*06e0*/  ISETP.NE.U32.AND P0, PT, R2, 0x1, PT ;  /* 0x000000010200780c */ /* 0x000fc60003f05070 */
[----:B------:R-:W1:Y:S04]  /*06f0*/  LDC.64 R10, c[0x0][0x388] ;  /* 0x0000e200ff0a7b82 */ /* 0x000e680000000a00 */
[CC--:B------:R-:W-:Y:S02]  /*0700*/  @P1 IADD3 R15, PT, PT, R20.reuse, R21.reuse, RZ ;  /* 0x00000015140f1210 */ /* 0x0c0fe40007ffe0ff */
[----:B------:R-:W-:Y:S02]  /*0710*/  @P1 IADD3 R2, P2, PT, R20, R21, RZ ;  /* 0x0000001514021210 */ /* 0x000fe40007f5e0ff */
[----:B------:R-:W2:Y:S02]  /*0720*/  @P1 LDC.64 R4, c[0x0][0x380] ;  /* 0x0000e000ff041b82 */ /* 0x000ea40000000a00 */
[----:B------:R-:W-:-:S06]  /*0730*/  @P1 IADD3.X R14, PT, PT, RZ, RZ, RZ, P2, !PT ;  /* 0x000000ffff0e1210 */ /* 0x000fcc00017fe4ff */
[----:B------:R-:W3:Y:S01]  /*0740*/  LDC.64 R6, c[0x0][0x380] ;  /* 0x0000e000ff067b82 */ /* 0x000ee20000000a00 */
[----:B0-----:R-:W-:-:S04]  /*0750*/  @P1 IMAD.WIDE.U32 R12, R15, 0x4, R12 ;  /* 0x000000040f0c1825 */ /* 0x001fc800078e000c */
[C---:B------:R-:W-:Y:S01]  /*0760*/  @P1 IMAD R15, R21.reuse, R3, R0 ;  /* 0x00000003150f1224 */ /* 0x040fe200078e0200 */
[----:B------:R-:W-:Y:S01]  /*0770*/  @P1 IADD3 R21, PT, PT, R21, 0x2, RZ ;  /* 0x0000000215151810 */ /* 0x000fe20007ffe0ff */
[----:B------:R-:W4:Y:S01]  /*0780*/  @P1 LDG.E R13, desc[UR4][R12.64] ;  /* 0x000000040c0d1981 */ /* 0x000f22000c1e1900 */
[----:B------:R-:W0:Y:S01]  /*0790*/  LDC.64 R8, c[0x0][0x388] ;  /* 0x0000e200ff087b82 */ /* 0x000e220000000a00 */
[----:B-1----:R-:W-:Y:S01]  /*07a0*/  @P1 IMAD.WIDE R10, R15, 0x4, R10 ;  /* 0x000000040f0a1825 */ /* 0x002fe200078e020a */
[----:B------:R-:W-:Y:S02]  /*07b0*/  @!P0 IADD3 R17, PT, PT, R20, R21, RZ ;  /* 0x0000001514118210 */ /* 0x000fe40007ffe0ff */
[----:B--2---:R-:W-:Y:S01]  /*07c0*/  @P1 LEA R4, P2, R2, R4, 0x2 ;  /* 0x0000000402041211 */ /* 0x004fe200078410ff */
[----:B------:R-:W-:-:S03]  /*07d0*/  @!P0 IMAD R21, R21, R3, R0 ;  /* 0x0000000315158224 */ /* 0x000fc600078e0200 */
[----:B------:R-:W-:Y:S01]  /*07e0*/  @P1 LEA.HI.X R5, R2, R5, R14, 0x2, P2 ;  /* 0x0000000502051211 */ /* 0x000fe200010f140e */
[----:B------:R-:W-:Y:S01]  /*07f0*/  @P1 IMAD.WIDE R14, R3, 0x4, R10 ;  /* 0x00000004030e1825 */ /* 0x000fe200078e020a */
[----:B------:R-:W4:Y:S03]  /*0800*/  @P1 LDG.E R2, desc[UR4][R10.64] ;  /* 0x000000040a021981 */ /* 0x000f26000c1e1900 */
[----:B---3--:R-:W-:Y:S01]  /*0810*/  @!P0 IMAD.WIDE.U32 R6, R17, 0x4, R6 ;  /* 0x0000000411068825 */ /* 0x008fe200078e0006 */
[----:B------:R-:W2:Y:S04]  /*0820*/  @P1 LDG.E R5, desc[UR4][R4.64+0x4] ;  /* 0x0000040404051981 */ /* 0x000ea8000c1e1900 */
[----:B------:R-:W2:Y:S01]  /*0830*/  @P1 LDG.E R14, desc[UR4][R14.64] ;  /* 0x000000040e0e1981 */ /* 0x000ea2000c1e1900 */
[----:B0-----:R-:W-:-:S03]  /*0840*/  @!P0 IMAD.WIDE R8, R21, 0x4, R8 ;  /* 0x0000000415088825 */ /* 0x001fc600078e0208 */
[----:B------:R-:W3:Y:S04]  /*0850*/  @!P0 LDG.E R7, desc[UR4][R6.64] ;  /* 0x0000000406078981 */ /* 0x000ee8000c1e1900 */
[----:B------:R-:W3:Y:S01]  /*0860*/  @!P0 LDG.E R8, desc[UR4][R8.64] ;  /* 0x0000000408088981 */ /* 0x000ee2000c1e1900 */
[----:B----4-:R-:W-:-:S04]  /*0870*/  @P1 FFMA R2, R13, R2, R24 ;  /* 0x000000020d021223 */ /* 0x010fc80000000018 */
[----:B--2---:R-:W-:-:S04]  /*0880*/  @P1 FFMA R24, R5, R14, R2 ;  /* 0x0000000e05181223 */ /* 0x004fc80000000002 */
[----:B---3--:R-:W-:-:S07]  /*0890*/  @!P0 FFMA R24, R7, R8, R24 ;  /* 0x0000000807188223 */ /* 0x008fce0000000018 */
.L_x_2:
[----:B------:R-:W0:Y:S01]  /*08a0*/  LDC.64 R4, c[0x0][0x390] ;  /* 0x0000e400ff047b82 */ /* 0x000e220000000a00 */
[----:B------:R-:W-:-:S04]  /*08b0*/  IMAD R3, R19, R3, R0 ;  /* 0x0000000313037224 */ /* 0x000fc800078e0200 */
[----:B0-----:R-:W-:-:S05]  /*08c0*/  IMAD.WIDE R2, R3, 0x4, R4 ;  /* 0x0000000403027825 */ /* 0x001fca00078e0204 */
[----:B------:R-:W-:Y:S01]  /*08d0*/  STG.E desc[UR4][R2.64], R24 ;  /* 0x0000001802007986 */ /* 0x000fe2000c101904 */
[----:B------:R-:W-:Y:S05]  /*08e0*/  EXIT ;  /* 0x000000000000794d */ /* 0x000fea0003800000 */
.L_x_6:
        /* <DEDUP_REMOVED lines=9> */
.L_x_12:


//--------------------- .text._Z10matrixMultPKfS0_Pfiii --------------------------
	.section	.text._Z10matrixMultPKfS0_Pfiii,"ax",@progbits
	.align	128
        .global         _Z10matrixMultPKfS0_Pfiii
        .type           _Z10matrixMultPKfS0_Pfiii,@function
        .size           _Z10matrixMultPKfS0_Pfiii,(.L_x_13 - _Z10matrixMultPKfS0_Pfiii)
        .other          _Z10matrixMultPKfS0_Pfiii,@"STO_CUDA_ENTRY STV_DEFAULT"
_Z10matrixMultPKfS0_Pfiii:
.text._Z10matrixMultPKfS0_Pfiii:
[----:B------:R-:W-:Y:S01]  /*0000*/  LDC R1, c[0x0][0x37c] ;  /* 0x0000df00ff017b82 */ /* 0x000fe20000000800 */
[----:B------:R-:W0:Y:S01]  /*0010*/  S2R R2, SR_CTAID.Y ;  /* 0x0000000000027919 */ /* 0x000e220000002600 */
[----:B------:R-:W1:Y:S01]  /*0020*/  LDCU UR10, c[0x0][0x3a0] ;  /* 0x00007400ff0a77ac */ /* 0x000e620008000800 */
[----:B------:R-:W-:Y:S01]  /*0030*/  HFMA2 R21, -RZ, RZ, 0, 0 ;  /* 0x00000000ff157431 */ /* 0x000fe200000001ff */
[----:B------:R-:W0:Y:S01]  /*0040*/  S2R R0, SR_TID.Y ;  /* 0x0000000000007919 */ /* 0x000e220000002200 */
[----:B------:R-:W2:Y:S01]  /*0050*/  LDCU.64 UR8, c[0x0][0x358] ;  /* 0x00006b00ff0877ac */ /* 0x000ea20008000a00 */
[----:B------:R-:W3:Y:S01]  /*0060*/  S2R R4, SR_CTAID.X ;  /* 0x0000000000047919 */ /* 0x000ee20000002500 */
[----:B------:R-:W3:Y:S01]  /*0070*/  S2R R13, SR_TID.X ;  /* 0x00000000000d7919 */ /* 0x000ee20000002100 */
[----:B-1----:R-:W-:Y:S01]  /*0080*/  UISETP.GE.AND UP0, UPT, UR10, 0x1, UPT ;  /* 0x000000010a00788c */ /* 0x002fe2000bf06270 */
[----:B0-----:R-:W-:Y:S02]  /*0090*/  LEA R2, R2, R0, 0x4 ;  /* 0x0000000002027211 */ /* 0x001fe400078e20ff */
[----:B---3--:R-:W-:-:S06]  /*00a0*/  LEA R3, R4, R13, 0x4 ;  /* 0x0000000d04037211 */ /* 0x008fcc00078e20ff */
[----:B--2---:R-:W-:Y:S05]  /*00b0*/  BRA.U !UP0, `(.L_x_7) ;  /* 0x00000005083c7547 */ /* 0x004fea000b800000 */
[----:B------:R-:W0:Y:S01]  /*00c0*/  S2UR UR7, SR_CgaCtaId ;  /* 0x00000000000779c3 */ /* 0x000e220000008800 */
[----:B------:R-:W1:Y:S01]  /*00d0*/  LDCU UR11, c[0x0][0x39c] ;  /* 0x00007380ff0b77ac */ /* 0x000e620008000800 */
[----:B------:R-:W-:Y:S01]  /*00e0*/  MOV R21, RZ ;  /* 0x000000ff00157202 */ /* 0x000fe20000000f00 */
[----:B------:R-:W-:Y:S01]  /*00f0*/  IMAD R12, R2, UR10, R13 ;  /* 0x0000000a020c7c24 */ /* 0x000fe2000f8e020d */
[----:B------:R-:W-:Y:S01]  /*0100*/  UMOV UR5, 0x400 ;  /* 0x0000040000057882 */ /* 0x000fe20000000000 */
[----:B------:R-:W-:-:S03]  /*0110*/  UIADD3 UR4, UPT, UPT, UR10, 0xf, URZ ;  /* 0x0000000f0a047890 */ /* 0x000fc6000fffe0ff */
[----:B------:R-:W2:Y:S01]  /*0120*/  LDC R14, c[0x0][0x39c] ;  /* 0x0000e700ff0e7b82 */ /* 0x000ea20000000800 */
[----:B------:R-:W-:Y:S02]  /*0130*/  UIADD3 UR6, UPT, UPT, UR5, 0x400, URZ ;  /* 0x0000040005067890 */ /* 0x000fe4000fffe0ff */
[----:B------:R-:W-:Y:S01]  /*0140*/  USHF.R.U32.HI UR4, URZ, 0x4, UR4 ;  /* 0x00000004ff047899 */ /* 0x000fe20008011604 */
[----:B------:R-:W3:Y:S01]  /*0150*/  LDCU UR13, c[0x0][0x3a0] ;  /* 0x00007400ff0d77ac */ /* 0x000ee20008000800 */
[----:B------:R-:W4:Y:S01]  /*0160*/  LDCU UR12, c[0x0][0x398] ;  /* 0x00007300ff0c77ac */ /* 0x000f220008000800 */
[----:B-1----:R-:W-:Y:S01]  /*0170*/  IMAD R19, R0, UR11, R13 ;  /* 0x0000000b00137c24 */ /* 0x002fe2000f8e020d */
[----:B------:R-:W-:Y:S02]  /*0180*/  UIADD3 UR4, UPT, UPT, -UR4, URZ, URZ ;  /* 0x000000ff04047290 */ /* 0x000fe4000fffe1ff */
[----:B0-----:R-:W-:Y:S02]  /*0190*/  ULEA UR5, UR7, UR5, 0x18 ;  /* 0x0000000507057291 */ /* 0x001fe4000f8ec0ff */
[----:B------:R-:W-:Y:S01]  /*01a0*/  LEA R19, R4, R19, 0x4 ;  /* 0x0000001304137211 */ /* 0x000fe200078e20ff */
[----:B------:R-:W-:-:S03]  /*01b0*/  ULEA UR6, UR7, UR6, 0x18 ;  /* 0x0000000607067291 */ /* 0x000fc6000f8ec0ff */
[----:B------:R-:W-:-:S03]  /*01c0*/  LEA R16, R0, UR5, 0x6 ;  /* 0x0000000500107c11 */ /* 0x000fc6000f8e30ff */
[C---:B------:R-:W-:Y:S02]  /*01d0*/  LEA R17, R13.reuse, UR6, 0x2 ;  /* 0x000000060d117c11 */ /* 0x040fe4000f8e10ff */
[----:B------:R-:W-:Y:S02]  /*01e0*/  LEA R18, R13, R16, 0x2 ;  /* 0x000000100d127211 */ /* 0x000fe400078e10ff */
[----:B---34-:R-:W-:-:S07]  /*01f0*/  LEA R15, R0, R17, 0x6 ;  /* 0x00000011000f7211 */ /* 0x018fce00078e30ff */
.L_x_8:
[----:B------:R-:W-:Y:S01]  /*0200*/  ISETP.GE.U32.AND P1, PT, R13, UR13, PT ;  /* 0x0000000d0d007c0c */ /* 0x000fe2000bf26070 */
[----:B------:R-:W-:Y:S01]  /*0210*/  HFMA2 R22, -RZ, RZ, 0, 0 ;  /* 0x00000000ff167431 */ /* 0x000fe200000001ff */
[----:B------:R-:W-:Y:S02]  /*0220*/  ISETP.GE.U32.AND P0, PT, R0, UR13, PT ;  /* 0x0000000d00007c0c */ /* 0x000fe4000bf06070 */
[----:B------:R-:W-:Y:S02]  /*0230*/  ISETP.GE.OR P1, PT, R2, UR12, P1 ;  /* 0x0000000c02007c0c */ /* 0x000fe40008f26670 */
[----:B--2---:R-:W-:Y:S02]  /*0240*/  ISETP.GE.OR P0, PT, R3, R14, P0 ;  /* 0x0000000e0300720c */ /* 0x004fe40000706670 */
[----:B------:R-:W-:-:S09]  /*0250*/  MOV R29, RZ ;  /* 0x000000ff001d7202 */ /* 0x000fd20000000f00 */
[----:B------:R-:W0:Y:S08]  /*0260*/  @!P1 LDC.64 R6, c[0x0][0x380] ;  /* 0x0000e000ff069b82 */ /* 0x000e300000000a00 */
[----:B------:R-:W1:Y:S01]  /*0270*/  @!P0 LDC.64 R4, c[0x0][0x388] ;  /* 0x0000e200ff048b82 */ /* 0x000e620000000a00 */
[----:B0-----:R-:W-:-:S05]  /*0280*/  @!P1 IMAD.WIDE.U32 R6, R12, 0x4, R6 ;  /* 0x000000040c069825 */ /* 0x001fca00078e0006 */
[----:B------:R-:W2:Y:S01]  /*0290*/  @!P1 LDG.E R29, desc[UR8][R6.64] ;  /* 0x00000008061d9981 */ /* 0x000ea2000c1e1900 */
[----:B-1----:R-:W-:-:S05]  /*02a0*/  @!P0 IMAD.WIDE.U32 R24, R19, 0x4, R4 ;  /* 0x0000000413188825 */ /* 0x002fca00078e0004 */
[----:B------:R-:W3:Y:S01]  /*02b0*/  @!P0 LDG.E R22, desc[UR8][R24.64] ;  /* 0x0000000818168981 */ /* 0x000ee2000c1e1900 */
[----:B------:R-:W-:-:S04]  /*02c0*/  UIADD3 UR4, UPT, UPT, UR4, 0x1, URZ ;  /* 0x0000000104047890 */ /* 0x000fc8000fffe0ff */
[----:B------:R-:W-:Y:S01]  /*02d0*/  UISETP.NE.AND UP0, UPT, UR4, URZ, UPT ;  /* 0x000000ff0400728c */ /* 0x000fe2000bf05270 */
[----:B------:R-:W-:Y:S02]  /*02e0*/  IADD3 R0, PT, PT, R0, 0x10, RZ ;  /* 0x0000001000007810 */ /* 0x000fe40007ffe0ff */
[----:B------:R-:W-:Y:S02]  /*02f0*/  IADD3 R13, PT, PT, R13, 0x10, RZ ;  /* 0x000000100d0d7810 */ /* 0x000fe40007ffe0ff */
[----:B------:R-:W-:Y:S02]  /*0300*/  IADD3 R12, PT, PT, R12, 0x10, RZ ;  /* 0x000000100c0c7810 */ /* 0x000fe40007ffe0ff */
[----:B------:R-:W-:Y:S01]  /*0310*/  LEA R19, R14, R19, 0x4 ;  /* 0x000000130e137211 */ /* 0x000fe200078e20ff */
[----:B--2---:R-:W-:Y:S04]  /*0320*/  STS [R18], R29 ;  /* 0x0000001d12007388 */ /* 0x004fe80000000800 */
[----:B---3--:R-:W-:Y:S01]  /*0330*/  STS [R15], R22 ;  /* 0x000000160f007388 */ /* 0x008fe20000000800 */
[----:B------:R-:W-:Y:S06]  /*0340*/  BAR.SYNC.DEFER_BLOCKING 0x0 ;  /* 0x0000000000007b1d */ /* 0x000fec0000010000 */
[----:B------:R-:W-:Y:S04]  /*0350*/  LDS R28, [R17] ;  /* 0x00000000111c7984 */ /* 0x000fe80000000800 */
[----:B------:R-:W0:Y:S04]  /*0360*/  LDS.128 R8, [R16] ;  /* 0x0000000010087984 */ /* 0x000e280000000c00 */
[----:B------:R-:W1:Y:S04]  /*0370*/  LDS R29, [R17+0x40] ;  /* 0x00004000111d7984 */ /* 0x000e680000000800 */
[----:B------:R-:W2:Y:S04]  /*0380*/  LDS R27, [R17+0x80] ;  /* 0x00008000111b7984 */ /* 0x000ea80000000800 */
[----:B------:R-:W3:Y:S04]  /*0390*/  LDS R26, [R17+0xc0] ;  /* 0x0000c000111a7984 */ /* 0x000ee80000000800 */
[----:B------:R-:W-:Y:S04]  /*03a0*/  LDS R23, [R17+0x100] ;  /* 0x0001000011177984 */ /* 0x000fe80000000800 */
[----:B------:R-:W4:Y:S04]  /*03b0*/  LDS.128 R4, [R16+0x10] ;  /* 0x0000100010047984 */ /* 0x000f280000000c00 */
[----:B------:R-:W5:Y:S04]  /*03c0*/  LDS R20, [R17+0x140] ;  /* 0x0001400011147984 */ /* 0x000f680000000800 */
[----:B------:R-:W5:Y:S04]  /*03d0*/  LDS R25, [R17+0x180] ;  /* 0x0001800011197984 */ /* 0x000f680000000800 */
[----:B------:R-:W5:Y:S04]  /*03e0*/  LDS R22, [R17+0x1c0] ;  /* 0x0001c00011167984 */ /* 0x000f680000000800 */
[----:B------:R-:W-:Y:S01]  /*03f0*/  LDS R24, [R17+0x240] ;  /* 0x0002400011187984 */ /* 0x000fe20000000800 */
[----:B0-----:R-:W-:-:S03]  /*0400*/  FFMA R8, R8, R28, R21 ;  /* 0x0000001c08087223 */ /* 0x001fc60000000015 */
[----:B------:R-:W-:Y:S01]  /*0410*/  LDS R21, [R17+0x200] ;  /* 0x0002000011157984 */ /* 0x000fe20000000800 */
[----:B-1----:R-:W-:-:S04]  /*0420*/  FFMA R8, R29, R9, R8 ;  /* 0x000000091d087223 */ /* 0x002fc80000000008 */
[----:B--2---:R-:W-:-:S04]  /*0430*/  FFMA R27, R27, R10, R8 ;  /* 0x0000000a1b1b7223 */ /* 0x004fc80000000008 */
[----:B---3--:R-:W-:Y:S02]  /*0440*/  FFMA R27, R26, R11, R27 ;  /* 0x0000000b1a1b7223 */ /* 0x008fe4000000001b */
[----:B------:R-:W0:Y:S02]  /*0450*/  LDS.128 R8, [R16+0x20] ;  /* 0x0000200010087984 */ /* 0x000e240000000c00 */
[----:B----4-:R-:W-:-:S04]  /*0460*/  FFMA R23, R4, R23, R27 ;  /* 0x0000001704177223 */ /* 0x010fc8000000001b */
[----:B-----5:R-:W-:Y:S02]  /*0470*/  FFMA R20, R20, R5, R23 ;  /* 0x0000000514147223 */ /* 0x020fe40000000017 */
[----:B------:R-:W1:Y:S02]  /*0480*/  LDS R23, [R17+0x280] ;  /* 0x0002800011177984 */ /* 0x000e640000000800 */
[----:B------:R-:W-:Y:S02]  /*0490*/  FFMA R25, R25, R6, R20 ;  /* 0x0000000619197223 */ /* 0x000fe40000000014 */
[----:B------:R-:W2:Y:S02]  /*04a0*/  LDS R20, [R17+0x2c0] ;  /* 0x0002c00011147984 */ /* 0x000ea40000000800 */
[----:B------:R-:W-:Y:S02]  /*04b0*/  FFMA R27, R22, R7, R25 ;  /* 0x00000007161b7223 */ /* 0x000fe40000000019 */
[----:B------:R-:W-:Y:S04]  /*04c0*/  LDS R25, [R17+0x300] ;  /* 0x0003000011197984 */ /* 0x000fe80000000800 */
[----:B------:R-:W3:Y:S04]  /*04d0*/  LDS.128 R4, [R16+0x30] ;  /* 0x0000300010047984 */ /* 0x000ee80000000c00 */
[----:B------:R-:W4:Y:S01]  /*04e0*/  LDS R22, [R17+0x340] ;  /* 0x0003400011167984 */ /* 0x000f220000000800 */
[----:B0-----:R-:W-:-:S03]  /*04f0*/  FFMA R27, R8, R21, R27 ;  /* 0x00000015081b7223 */ /* 0x001fc6000000001b */
[----:B------:R-:W0:Y:S04]  /*0500*/  LDS R21, [R17+0x380] ;  /* 0x0003800011157984 */ /* 0x000e280000000800 */
[----:B------:R-:W5:Y:S01]  /*0510*/  LDS R8, [R17+0x3c0] ;  /* 0x0003c00011087984 */ /* 0x000f620000000800 */
[----:B------:R-:W-:-:S04]  /*0520*/  FFMA R24, R24, R9, R27 ;  /* 0x0000000918187223 */ /* 0x000fc8000000001b */
[----:B-1----:R-:W-:-:S04]  /*0530*/  FFMA R23, R23, R10, R24 ;  /* 0x0000000a17177223 */ /* 0x002fc80000000018 */
[----:B--2---:R-:W-:-:S04]  /*0540*/  FFMA R11, R20, R11, R23 ;  /* 0x0000000b140b7223 */ /* 0x004fc80000000017 */
[----:B---3--:R-:W-:-:S04]  /*0550*/  FFMA R11, R4, R25, R11 ;  /* 0x00000019040b7223 */ /* 0x008fc8000000000b */
[----:B----4-:R-:W-:-:S04]  /*0560*/  FFMA R22, R22, R5, R11 ;  /* 0x0000000516167223 */ /* 0x010fc8000000000b */
[----:B0-----:R-:W-:-:S04]  /*0570*/  FFMA R21, R21, R6, R22 ;  /* 0x0000000615157223 */ /* 0x001fc80000000016 */
[----:B-----5:R-:W-:Y:S01]  /*0580*/  FFMA R21, R8, R7, R21 ;  /* 0x0000000708157223 */ /* 0x020fe20000000015 */
[----:B------:R-:W-:Y:S06]  /*0590*/  BAR.SYNC.DEFER_BLOCKING 0x0 ;  /* 0x0000000000007b1d */ /* 0x000fec0000010000 */
[----:B------:R-:W-:Y:S05]  /*05a0*/  BRA.U UP0, `(.L_x_8) ;  /* 0xfffffffd00147547 */ /* 0x000fea000b83ffff */
.L_x_7:
[----:B------:R-:W0:Y:S02]  /*05b0*/  LDCU.64 UR4, c[0x0][0x398] ;  /* 0x00007300ff0477ac */ /* 0x000e240008000a00 */
[----:B0-----:R-:W-:-:S04]  /*05c0*/  ISETP.GE.AND P0, PT, R3, UR5, PT ;  /* 0x0000000503007c0c */ /* 0x001fc8000bf06270 */
[----:B------:R-:W-:-:S13]  /*05d0*/  ISETP.GE.OR P0, PT, R2, UR4, P0 ;  /* 0x0000000402007c0c */ /* 0x000fda0008706670 */
[----:B------:R-:W-:Y:S05]  /*05e0*/  @P0 EXIT ;  /* 0x000000000000094d */ /* 0x000fea0003800000 */
[----:B------:R-:W0:Y:S01]  /*05f0*/  LDC.64 R4, c[0x0][0x390] ;  /* 0x0000e400ff047b82 */ /* 0x000e220000000a00 */
[----:B------:R-:W-:-:S04]  /*0600*/  IMAD R3, R2, UR5, R3 ;  /* 0x0000000502037c24 */ /* 0x000fc8000f8e0203 */
[----:B0-----:R-:W-:-:S05]  /*0610*/  IMAD.WIDE R2, R3, 0x4, R4 ;  /* 0x0000000403027825 */ /* 0x001fca00078e0204 */
[----:B------:R-:W-:Y:S01]  /*0620*/  STG.E desc[UR8][R2.64], R21 ;  /* 0x0000001502007986 */ /* 0x000fe2000c101908 */
[----:B------:R-:W-:Y:S05]  /*0630*/  EXIT ;  /* 0x000000000000794d */ /* 0x000fea0003800000 */
.L_x_9:
        /* <DEDUP_REMOVED lines=12> */
.L_x_13:


//--------------------- .nv.shared.reserved.0     --------------------------
	.section	.nv.shared.reserved.0,"aw",@nobits
	.weak		__nv_reservedSMEM_offset_0_alias
	.size		__nv_reservedSMEM_offset_0_alias, 0, 64
	.other		__nv_reservedSMEM_offset_0_alias,@"STO_CUDA_RESERVED_SHARED STV_DEFAULT"
__nv_reservedSMEM_offset_0_alias:
	.zero		0
	.zero		64


//--------------------- .nv.shared._Z10matrixMultPKfS0_Pfiii --------------------------
	.section	.nv.shared._Z10matrixMultPKfS0_Pfiii,"aw",@nobits
	.sectionflags	@""
	.align	4
.nv.shared._Z10matrixMultPKfS0_Pfiii:
	.zero		3072


//--------------------- .nv.constant0._Z14reluActivationPfi --------------------------
	.section	.nv.constant0._Z14reluActivationPfi,"a",@progbits
	.sectionflags	@""
	.align	4
.nv.constant0._Z14reluActivationPfi:
	.zero		908


//--------------------- .nv.constant0._Z7addBiasPfPKfii --------------------------
	.section	.nv.constant0._Z7addBiasPfPKfii,"a",@progbits
	.sectionflags	@""
	.align	4
.nv.constant0._Z7addBiasPfPKfii:
	.zero		920


//--------------------- .nv.constant0._Z6matmulPKfS0_Pfiii --------------------------
	.section	.nv.constant0._Z6matmulPKfS0_Pfiii,"a",@progbits
	.sectionflags	@""
	.align	4
.nv.constant0._Z6matmulPKfS0_Pfiii:
	.zero		932


//--------------------- .nv.constant0._Z10matrixMultPKfS0_Pfiii --------------------------
	.section	.nv.constant0._Z10matrixMultPKfS0_Pfiii,"a",@progbits
	.sectionflags	@""
	.align	4
.nv.constant0._Z10matrixMultPKfS0_Pfiii:
	.zero		932


//--------------------- SYMBOLS --------------------------

	.type		.nv.reservedSmem.offset0,@object
	.size		.nv.reservedSmem.offset0,0x4
	.type		.nv.reservedSmem.cap,@object
	.size		.nv.reservedSmem.cap,0x4
